def attn_fwd(
    Q,
    K,
    V,
    Out,
    Lse,
    sm_scale,
    stride_qz,
    stride_qh,
    stride_qm,
    stride_qk,
    stride_kz,
    stride_kh,
    stride_kn,
    stride_kk,
    stride_vz,
    stride_vh,
    stride_vn,
    stride_vk,
    stride_oz,
    stride_oh,
    stride_om,
    stride_ok,
    seqlen_q,
    seqlen_k,
    BLOCK_M: tl.constexpr,
    BLOCK_N: tl.constexpr,
    HEAD_DIM: tl.constexpr,
    CAUSAL: tl.constexpr,
):
    start_m = tl.program_id(0)
    off_hz = tl.program_id(1)
    q_off = off_hz * stride_qh
    k_off = off_hz * stride_kh
    v_off = off_hz * stride_vh
    offs_m = start_m * BLOCK_M + tl.arange(0, BLOCK_M)
    offs_d = tl.arange(0, HEAD_DIM)
    offs_n = tl.arange(0, BLOCK_N)
    q_ptrs = Q + q_off + offs_m[:, None] * stride_qm + offs_d[None, :] * stride_qk
    k_ptrs = K + k_off + offs_d[:, None] * stride_kk + offs_n[None, :] * stride_kn
    v_ptrs = V + v_off + offs_n[:, None] * stride_vn + offs_d[None, :] * stride_vk
    m_i = tl.full([BLOCK_M], float("-inf"), dtype=tl.float32)
    l_i = tl.zeros([BLOCK_M], dtype=tl.float32) + 1.0
    acc = tl.zeros([BLOCK_M, HEAD_DIM], dtype=tl.float32)
    q = tl.load(q_ptrs)
    acc, l_i, m_i = _attn_fwd_inner(
        acc,
        l_i,
        m_i,
        q,
        k_ptrs,
        v_ptrs,
        sm_scale,
        stride_kn,
        stride_vn,
        start_m,
        seqlen_k,
        BLOCK_M,
        BLOCK_N,
        HEAD_DIM,
        CAUSAL,
    )
    acc = acc / l_i[:, None]
    lse = m_i + tl.math.log2(l_i) / 1.4426950408889634
    o_ptrs = (
        Out
        + off_hz * stride_oh
        + offs_m[:, None] * stride_om
        + offs_d[None, :] * stride_ok
    )
    tl.store(o_ptrs, acc.to(Out.dtype.element_ty))
    tl.store(Lse + off_hz * seqlen_q + offs_m, lse)

# config = {"BLOCK_M": 256, "BLOCK_N": 128, "HEAD_DIM": 16, "arch": "sm_100", "causal": true, "dtype": "bf16", "num_stages": 2, "num_warps": 8}
# arch = sm_100


// ===== COMPILED SASS (sm_100a) =====

	.target	sm_100a

	.elftype	@"ET_EXEC"


//--------------------- .note.nv.tkinfo           --------------------------
	.section	.note.nv.tkinfo,"",@"SHT_NOTE"
	.sectionflags	@"SHF_NOTE_NV_TKINFO"
	.tkinfo
        /*0018*/ 	.word	0x00000081
        /*0030*/ 	.string	""
        /*0030*/ 	.string	"ptxas-blackwell"
        /*0030*/ 	.string	"Cuda compilation tools, release 12.9, V12.9.86"
        /*0030*/ 	.string	"Build cuda_12.9.r12.9/compiler.36037853_0"
        /*0030*/ 	.string	"-v  -suppress-debug-info  -lineinfo  -arch sm_100a "



//--------------------- .note.nv.cuver            --------------------------
	.section	.note.nv.cuver,"",@"SHT_NOTE"
	.sectionflags	@"SHF_NOTE_NV_CUVER"
        /*0018*/ 	.short	0x0001
        /*001a*/ 	.short	0x0064
        /*001c*/ 	.short	0x0001
        /*001e*/ 	.short	0x0000
        /*0020*/ 	.short	0x0001
        /*0022*/ 	.short	0x0000


//--------------------- .nv.info                  --------------------------
	.section	.nv.info,"",@"SHT_CUDA_INFO"
	.align	4


	//----- nvinfo : EIATTR_REGCOUNT
	.align		4
        /*0000*/ 	.byte	0x04, 0x2f
        /*0002*/ 	.short	(.L_5 - .L_4)
	.align		4
.L_4:
        /*0004*/ 	.word	index@(attn_fwd)
        /*0008*/ 	.word	0x000000ff


	//----- nvinfo : EIATTR_FRAME_SIZE
	.align		4
.L_5:
        /*000c*/ 	.byte	0x04, 0x11
        /*000e*/ 	.short	(.L_7 - .L_6)
	.align		4
.L_6:
        /*0010*/ 	.word	index@($__internal_2_$__cuda_sm10x_tcgen05_guardrail_trap_unallocated_columns_being_dealloced)
        /*0014*/ 	.word	0x000000c0


	//----- nvinfo : EIATTR_FRAME_SIZE
	.align		4
.L_7:
        /*0018*/ 	.byte	0x04, 0x11
        /*001a*/ 	.short	(.L_9 - .L_8)
	.align		4
.L_8:
        /*001c*/ 	.word	index@($__internal_1_$__cuda_sm10x_tcgen05_guardrail_trap_phase_invalid_during_alloc)
        /*0020*/ 	.word	0x000000c0


	//----- nvinfo : EIATTR_FRAME_SIZE
	.align		4
.L_9:
        /*0024*/ 	.byte	0x04, 0x11
        /*0026*/ 	.short	(.L_11 - .L_10)
	.align		4
.L_10:
        /*0028*/ 	.word	index@($__internal_0_$__cuda_sm10x_tcgen05_guardrail_trap_col_being_dealloced_not_returned_by_alloc)
        /*002c*/ 	.word	0x000000c0


	//----- nvinfo : EIATTR_FRAME_SIZE
	.align		4
.L_11:
        /*0030*/ 	.byte	0x04, 0x11
        /*0032*/ 	.short	(.L_13 - .L_12)
	.align		4
.L_12:
        /*0034*/ 	.word	index@(attn_fwd)
        /*0038*/ 	.word	0x000000c0


	//----- nvinfo : EIATTR_MIN_STACK_SIZE
	.align		4
.L_13:
        /*003c*/ 	.byte	0x04, 0x12
        /*003e*/ 	.short	(.L_15 - .L_14)
	.align		4
.L_14:
        /*0040*/ 	.word	index@(attn_fwd)
        /*0044*/ 	.word	0x000000c0
.L_15:


//--------------------- .nv.info.attn_fwd         --------------------------
	.section	.nv.info.attn_fwd,"",@"SHT_CUDA_INFO"
	.sectionflags	@""
	.align	4


	//----- nvinfo : EIATTR_CUDA_API_VERSION
	.align		4
        /*0000*/ 	.byte	0x04, 0x37
        /*0002*/ 	.short	(.L_17 - .L_16)
.L_16:
        /*0004*/ 	.word	0x00000081


	//----- nvinfo : EIATTR_KPARAM_INFO
	.align		4
.L_17:
        /*0008*/ 	.byte	0x04, 0x17
        /*000a*/ 	.short	(.L_19 - .L_18)
.L_18:
        /*000c*/ 	.word	0x00000000
        /*0010*/ 	.short	0x0019
        /*0012*/ 	.short	0x0080
        /*0014*/ 	.byte	0x00, 0xf4, 0x21, 0x00


	//----- nvinfo : EIATTR_KPARAM_INFO
	.align		4
.L_19:
        /*0018*/ 	.byte	0x04, 0x17
        /*001a*/ 	.short	(.L_21 - .L_20)
.L_20:
        /*001c*/ 	.word	0x00000000
        /*0020*/ 	.short	0x0018
        /*0022*/ 	.short	0x0078
        /*0024*/ 	.byte	0x00, 0xf4, 0x21, 0x00


	//----- nvinfo : EIATTR_KPARAM_INFO
	.align		4
.L_21:
        /*0028*/ 	.byte	0x04, 0x17
        /*002a*/ 	.short	(.L_23 - .L_22)
.L_22:
        /*002c*/ 	.word	0x00000000
        /*0030*/ 	.short	0x0017
        /*0032*/ 	.short	0x0070
        /*0034*/ 	.byte	0x00, 0xf0, 0x11, 0x00


	//----- nvinfo : EIATTR_KPARAM_INFO
	.align		4
.L_23:
        /*0038*/ 	.byte	0x04, 0x17
        /*003a*/ 	.short	(.L_25 - .L_24)
.L_24:
        /*003c*/ 	.word	0x00000000
        /*0040*/ 	.short	0x0016
        /*0042*/ 	.short	0x006c
        /*0044*/ 	.byte	0x00, 0xf0, 0x11, 0x00


	//----- nvinfo : EIATTR_KPARAM_INFO
	.align		4
.L_25:
        /*0048*/ 	.byte	0x04, 0x17
        /*004a*/ 	.short	(.L_27 - .L_26)
.L_26:
        /*004c*/ 	.word	0x00000000
        /*0050*/ 	.short	0x0015
        /*0052*/ 	.short	0x0068
        /*0054*/ 	.byte	0x00, 0xf0, 0x11, 0x00


	//----- nvinfo : EIATTR_KPARAM_INFO
	.align		4
.L_27:
        /*0058*/ 	.byte	0x04, 0x17
        /*005a*/ 	.short	(.L_29 - .L_28)
.L_28:
        /*005c*/ 	.word	0x00000000
        /*0060*/ 	.short	0x0014
        /*0062*/ 	.short	0x0064
        /*0064*/ 	.byte	0x00, 0xf0, 0x11, 0x00


	//----- nvinfo : EIATTR_KPARAM_INFO
	.align		4
.L_29:
        /*0068*/ 	.byte	0x04, 0x17
        /*006a*/ 	.short	(.L_31 - .L_30)
.L_30:
        /*006c*/ 	.word	0x00000000
        /*0070*/ 	.short	0x0013
        /*0072*/ 	.short	0x0060
        /*0074*/ 	.byte	0x00, 0xf0, 0x11, 0x00


	//----- nvinfo : EIATTR_KPARAM_INFO
	.align		4
.L_31:
        /*0078*/ 	.byte	0x04, 0x17
        /*007a*/ 	.short	(.L_33 - .L_32)
.L_32:
        /*007c*/ 	.word	0x00000000
        /*0080*/ 	.short	0x0012
        /*0082*/ 	.short	0x005c
        /*0084*/ 	.byte	0x00, 0xf0, 0x11, 0x00


	//----- nvinfo : EIATTR_KPARAM_INFO
	.align		4
.L_33:
        /*0088*/ 	.byte	0x04, 0x17
        /*008a*/ 	.short	(.L_35 - .L_34)
.L_34:
        /*008c*/ 	.word	0x00000000
        /*0090*/ 	.short	0x0011
        /*0092*/ 	.short	0x0058
        /*0094*/ 	.byte	0x00, 0xf0, 0x11, 0x00


	//----- nvinfo : EIATTR_KPARAM_INFO
	.align		4
.L_35:
        /*0098*/ 	.byte	0x04, 0x17
        /*009a*/ 	.short	(.L_37 - .L_36)
.L_36:
        /*009c*/ 	.word	0x00000000
        /*00a0*/ 	.short	0x0010
        /*00a2*/ 	.short	0x0054
        /*00a4*/ 	.byte	0x00, 0xf0, 0x11, 0x00


	//----- nvinfo : EIATTR_KPARAM_INFO
	.align		4
.L_37:
        /*00a8*/ 	.byte	0x04, 0x17
        /*00aa*/ 	.short	(.L_39 - .L_38)
.L_38:
        /*00ac*/ 	.word	0x00000000
        /*00b0*/ 	.short	0x000f
        /*00b2*/ 	.short	0x0050
        /*00b4*/ 	.byte	0x00, 0xf0, 0x11, 0x00


	//----- nvinfo : EIATTR_KPARAM_INFO
	.align		4
.L_39:
        /*00b8*/ 	.byte	0x04, 0x17
        /*00ba*/ 	.short	(.L_41 - .L_40)
.L_40:
        /*00bc*/ 	.word	0x00000000
        /*00c0*/ 	.short	0x000e
        /*00c2*/ 	.short	0x004c
        /*00c4*/ 	.byte	0x00, 0xf0, 0x11, 0x00


	//----- nvinfo : EIATTR_KPARAM_INFO
	.align		4
.L_41:
        /*00c8*/ 	.byte	0x04, 0x17
        /*00ca*/ 	.short	(.L_43 - .L_42)
.L_42:
        /*00cc*/ 	.word	0x00000000
        /*00d0*/ 	.short	0x000d
        /*00d2*/ 	.short	0x0048
        /*00d4*/ 	.byte	0x00, 0xf0, 0x11, 0x00


	//----- nvinfo : EIATTR_KPARAM_INFO
	.align		4
.L_43:
        /*00d8*/ 	.byte	0x04, 0x17
        /*00da*/ 	.short	(.L_45 - .L_44)
.L_44:
        /*00dc*/ 	.word	0x00000000
        /*00e0*/ 	.short	0x000c
        /*00e2*/ 	.short	0x0044
        /*00e4*/ 	.byte	0x00, 0xf0, 0x11, 0x00


	//----- nvinfo : EIATTR_KPARAM_INFO
	.align		4
.L_45:
        /*00e8*/ 	.byte	0x04, 0x17
        /*00ea*/ 	.short	(.L_47 - .L_46)
.L_46:
        /*00ec*/ 	.word	0x00000000
        /*00f0*/ 	.short	0x000b
        /*00f2*/ 	.short	0x0040
        /*00f4*/ 	.byte	0x00, 0xf0, 0x11, 0x00


	//----- nvinfo : EIATTR_KPARAM_INFO
	.align		4
.L_47:
        /*00f8*/ 	.byte	0x04, 0x17
        /*00fa*/ 	.short	(.L_49 - .L_48)
.L_48:
        /*00fc*/ 	.word	0x00000000
        /*0100*/ 	.short	0x000a
        /*0102*/ 	.short	0x003c
        /*0104*/ 	.byte	0x00, 0xf0, 0x11, 0x00


	//----- nvinfo : EIATTR_KPARAM_INFO
	.align		4
.L_49:
        /*0108*/ 	.byte	0x04, 0x17
        /*010a*/ 	.short	(.L_51 - .L_50)
.L_50:
        /*010c*/ 	.word	0x00000000
        /*0110*/ 	.short	0x0009
        /*0112*/ 	.short	0x0038
        /*0114*/ 	.byte	0x00, 0xf0, 0x11, 0x00


	//----- nvinfo : EIATTR_KPARAM_INFO
	.align		4
.L_51:
        /*0118*/ 	.byte	0x04, 0x17
        /*011a*/ 	.short	(.L_53 - .L_52)
.L_52:
        /*011c*/ 	.word	0x00000000
        /*0120*/ 	.short	0x0008
        /*0122*/ 	.short	0x0034
        /*0124*/ 	.byte	0x00, 0xf0, 0x11, 0x00


	//----- nvinfo : EIATTR_KPARAM_INFO
	.align		4
.L_53:
        /*0128*/ 	.byte	0x04, 0x17
        /*012a*/ 	.short	(.L_55 - .L_54)
.L_54:
        /*012c*/ 	.word	0x00000000
        /*0130*/ 	.short	0x0007
        /*0132*/ 	.short	0x0030
        /*0134*/ 	.byte	0x00, 0xf0, 0x11, 0x00


	//----- nvinfo : EIATTR_KPARAM_INFO
	.align		4
.L_55:
        /*0138*/ 	.byte	0x04, 0x17
        /*013a*/ 	.short	(.L_57 - .L_56)
.L_56:
        /*013c*/ 	.word	0x00000000
        /*0140*/ 	.short	0x0006
        /*0142*/ 	.short	0x002c
        /*0144*/ 	.byte	0x00, 0xf0, 0x11, 0x00


	//----- nvinfo : EIATTR_KPARAM_INFO
	.align		4
.L_57:
        /*0148*/ 	.byte	0x04, 0x17
        /*014a*/ 	.short	(.L_59 - .L_58)
.L_58:
        /*014c*/ 	.word	0x00000000
        /*0150*/ 	.short	0x0005
        /*0152*/ 	.short	0x0028
        /*0154*/ 	.byte	0x00, 0xf0, 0x11, 0x00


	//----- nvinfo : EIATTR_KPARAM_INFO
	.align		4
.L_59:
        /*0158*/ 	.byte	0x04, 0x17
        /*015a*/ 	.short	(.L_61 - .L_60)
.L_60:
        /*015c*/ 	.word	0x00000000
        /*0160*/ 	.short	0x0004
        /*0162*/ 	.short	0x0020
        /*0164*/ 	.byte	0x00, 0xf4, 0x21, 0x00


	//----- nvinfo : EIATTR_KPARAM_INFO
	.align		4
.L_61:
        /*0168*/ 	.byte	0x04, 0x17
        /*016a*/ 	.short	(.L_63 - .L_62)
.L_62:
        /*016c*/ 	.word	0x00000000
        /*0170*/ 	.short	0x0003
        /*0172*/ 	.short	0x0018
        /*0174*/ 	.byte	0x00, 0xf4, 0x21, 0x00


	//----- nvinfo : EIATTR_KPARAM_INFO
	.align		4
.L_63:
        /*0178*/ 	.byte	0x04, 0x17
        /*017a*/ 	.short	(.L_65 - .L_64)
.L_64:
        /*017c*/ 	.word	0x00000000
        /*0180*/ 	.short	0x0002
        /*0182*/ 	.short	0x0010
        /*0184*/ 	.byte	0x00, 0xf4, 0x21, 0x00


	//----- nvinfo : EIATTR_KPARAM_INFO
	.align		4
.L_65:
        /*0188*/ 	.byte	0x04, 0x17
        /*018a*/ 	.short	(.L_67 - .L_66)
.L_66:
        /*018c*/ 	.word	0x00000000
        /*0190*/ 	.short	0x0001
        /*0192*/ 	.short	0x0008
        /*0194*/ 	.byte	0x00, 0xf4, 0x21, 0x00


	//----- nvinfo : EIATTR_KPARAM_INFO
	.align		4
.L_67:
        /*0198*/ 	.byte	0x04, 0x17
        /*019a*/ 	.short	(.L_69 - .L_68)
.L_68:
        /*019c*/ 	.word	0x00000000
        /*01a0*/ 	.short	0x0000
        /*01a2*/ 	.short	0x0000
        /*01a4*/ 	.byte	0x00, 0xf4, 0x21, 0x00


	//----- nvinfo : EIATTR_AT_ENTRY_FRAGMENTS
	.align		4
.L_69:
        /*01a8*/ 	.byte	0x04, 0x4f
        /*01aa*/ 	.short	(.L_71 - .L_70)


	//   ....[0]....
.L_70:
        /*01ac*/ 	.word	0x00000004


	//----- nvinfo : EIATTR_RESERVED_SMEM_USED
	.align		4
.L_71:
        /*01b0*/ 	.byte	0x01, 0x41
	.zero		2


	//----- nvinfo : EIATTR_SPARSE_MMA_MASK
	.align		4
        /*01b4*/ 	.byte	0x03, 0x50
        /*01b6*/ 	.short	0x0000


	//----- nvinfo : EIATTR_TCGEN05_1CTA_USED
	.align		4
        /*01b8*/ 	.byte	0x01, 0x51
	.zero		2


	//----- nvinfo : EIATTR_MAXREG_COUNT
	.align		4
        /*01bc*/ 	.byte	0x03, 0x1b
        /*01be*/ 	.short	0x00ff


	//----- nvinfo : EIATTR_NUM_BARRIERS
	.align		4
        /*01c0*/ 	.byte	0x02, 0x4c
        /*01c2*/ 	.byte	0x01
	.zero		1


	//----- nvinfo : EIATTR_ANNOTATIONS
	.align		4
        /*01c4*/ 	.byte	0x04, 0x55
        /*01c6*/ 	.short	(.L_73 - .L_72)


	//   ....[0]....
.L_72:
        /*01c8*/ 	.word	0x00000001
        /*01cc*/ 	.byte	0x50, 0x0e, 0x00, 0x00, 0x01, 0x00, 0x00, 0x00, 0x80, 0x0e, 0x00, 0x00, 0x01, 0x00, 0x00, 0x00
        /* <DEDUP_REMOVED lines=31> */
        /*03cc*/ 	.byte	0xd0, 0xcc, 0x00, 0x00, 0x01, 0x00, 0x00, 0x00, 0xf0, 0xcc, 0x00, 0x00


	//----- nvinfo : EIATTR_INT_WARP_WIDE_INSTR_OFFSETS
	.align		4
.L_73:
        /*03d8*/ 	.byte	0x04, 0x31
        /*03da*/ 	.short	(.L_75 - .L_74)


	//   ....[0]....
.L_74:
        /*03dc*/ 	.word	0x00000b30


	//   ....[1]....
        /*03e0*/ 	.word	0x00000bd0


	//   ....[2]....
        /*03e4*/ 	.word	0x00001110


	//   ....[3]....
        /*03e8*/ 	.word	0x00001170


	//   ....[4]....
        /*03ec*/ 	.word	0x000066e0


	//   ....[5]....
        /*03f0*/ 	.word	0x0000db20


	//   ....[6]....
        /*03f4*/ 	.word	0x0000db70


	//----- nvinfo : EIATTR_COOP_GROUP_MASK_REGIDS
	.align		4
.L_75:
        /*03f8*/ 	.byte	0x04, 0x29
        /*03fa*/ 	.short	(.L_77 - .L_76)


	//   ....[0]....
.L_76:
        /*03fc*/ 	.word	0xffffffff


	//   ....[1]....
        /*0400*/ 	.word	0xffffffff


	//   ....[2]....
        /*0404*/ 	.word	0xffffffff


	//   ....[3]....
        /*0408*/ 	.word	0xffffffff


	//----- nvinfo : EIATTR_COOP_GROUP_INSTR_OFFSETS
	.align		4
.L_77:
        /*040c*/ 	.byte	0x04, 0x28
        /*040e*/ 	.short	(.L_79 - .L_78)


	//   ....[0]....
.L_78:
        /*0410*/ 	.word	0x00000070


	//   ....[1]....
        /*0414*/ 	.word	0x00000330


	//   ....[2]....
        /*0418*/ 	.word	0x0000d9b0


	//   ....[3]....
        /*041c*/ 	.word	0x0000dc20


	//----- nvinfo : EIATTR_VRC_CTA_INIT_COUNT
	.align		4
.L_79:
        /*0420*/ 	.byte	0x02, 0x4a
        /*0422*/ 	.byte	0x80
	.zero		1


	//----- nvinfo : EIATTR_MBARRIER_INSTR_OFFSETS
	.align		4
        /*0424*/ 	.byte	0x04, 0x39
        /*0426*/ 	.short	(.L_81 - .L_80)


	//   ....[0]....
.L_80:
        /*0428*/ 	.word	0x00000f30
        /*042c*/ 	.word	0x000000ff
        /*0430*/ 	.word	0x00000000
        /*0434*/ 	.short	0x0100
        /*0436*/ 	.byte	0x10
	.zero		1


	//   ....[1]....
        /*0438*/ 	.word	0x00001160
        /*043c*/ 	.word	0x000000ff
        /*0440*/ 	.word	0x00005008
        /*0444*/ 	.short	0x0100
        /*0446*/ 	.byte	0x05
	.zero		1


	//   ....[2]....
        /*0448*/ 	.word	0x00001260
        /*044c*/ 	.word	0x000000ff
        /*0450*/ 	.word	0x00003000
        /*0454*/ 	.short	0x0100
        /*0456*/ 	.byte	0x05
	.zero		1


	//   ....[3]....
        /*0458*/ 	.word	0x00001410
        /*045c*/ 	.word	0x000000ff
        /*0460*/ 	.word	0x00003000
        /*0464*/ 	.short	0x010a
        /*0466*/ 	.byte	0x05
	.zero		1


	//   ....[4]....
        /*0468*/ 	.word	0x000014e0
        /*046c*/ 	.word	0x000000ff
        /*0470*/ 	.word	0x00003000
        /*0474*/ 	.short	0x0108
        /*0476*/ 	.byte	0x05
	.zero		1


	//   ....[5]....
        /*0478*/ 	.word	0x00006c60
        /*047c*/ 	.word	0x000000ff
        /*0480*/ 	.word	0x00005010
        /*0484*/ 	.short	0x0100
        /*0486*/ 	.byte	0x05
	.zero		1


	//   ....[6]....
        /*0488*/ 	.word	0x00006f80
        /*048c*/ 	.word	0x000000ff
        /*0490*/ 	.word	0x00005010
        /*0494*/ 	.short	0x010a
        /*0496*/ 	.byte	0x05
	.zero		1


	//   ....[7]....
        /*0498*/ 	.word	0x0000a980
        /*049c*/ 	.word	0x000000ff
        /*04a0*/ 	.word	0x00005010
        /*04a4*/ 	.short	0x0108
        /*04a6*/ 	.byte	0x05
	.zero		1


	//   ....[8]....
        /*04a8*/ 	.word	0x0000aa20
        /*04ac*/ 	.word	0x000000ff
        /*04b0*/ 	.word	0x00000000
        /*04b4*/ 	.short	0x010a
        /*04b6*/ 	.byte	0x10
	.zero		1


	//   ....[9]....
        /*04b8*/ 	.word	0x0000ce40
        /*04bc*/ 	.word	0x000000ff
        /*04c0*/ 	.word	0x00000000
        /*04c4*/ 	.short	0x010a
        /*04c6*/ 	.byte	0x10
	.zero		1


	//   ....[10]....
        /*04c8*/ 	.word	0x0000cfe0
        /*04cc*/ 	.word	0x000000ff
        /*04d0*/ 	.word	0x00005000
        /*04d4*/ 	.short	0x0108
        /*04d6*/ 	.byte	0x05
	.zero		1


	//   ....[11]....
        /*04d8*/ 	.word	0x0000d100
        /*04dc*/ 	.word	0x000000ff
        /*04e0*/ 	.word	0x00005008
        /*04e4*/ 	.short	0x0108
        /*04e6*/ 	.byte	0x05
	.zero		1


	//   ....[12]....
        /*04e8*/ 	.word	0x0000dc40
        /*04ec*/ 	.word	0x000000ff
        /*04f0*/ 	.word	0x00003000
        /*04f4*/ 	.short	0x010a
        /*04f6*/ 	.byte	0x05
	.zero		1


	//   ....[13]....
        /*04f8*/ 	.word	0x0000dc70
        /*04fc*/ 	.word	0x000000ff
        /*0500*/ 	.word	0x00005010
        /*0504*/ 	.short	0x010a
        /*0506*/ 	.byte	0x05
	.zero		1


	//   ....[14]....
        /*0508*/ 	.word	0x0000dca0
        /*050c*/ 	.word	0x000000ff
        /*0510*/ 	.word	0x00000000
        /*0514*/ 	.short	0x010a
        /*0516*/ 	.byte	0x10
	.zero		1


	//   ....[15]....
        /*0518*/ 	.word	0x0000dcd0
        /*051c*/ 	.word	0x000000ff
        /*0520*/ 	.word	0x00000000
        /*0524*/ 	.short	0x010a
        /*0526*/ 	.byte	0x10
	.zero		1


	//----- nvinfo : EIATTR_NUM_MBARRIERS
	.align		4
.L_81:
        /*0528*/ 	.byte	0x03, 0x38
        /*052a*/ 	.short	0xffff


	//----- nvinfo : EIATTR_EXIT_INSTR_OFFSETS
	.align		4
        /*052c*/ 	.byte	0x04, 0x1c
        /*052e*/ 	.short	(.L_83 - .L_82)


	//   ....[0]....
.L_82:
        /*0530*/ 	.word	0x0000dc30


	//----- nvinfo : EIATTR_REQNTID
	.align		4
.L_83:
        /*0534*/ 	.byte	0x04, 0x10
        /*0536*/ 	.short	(.L_85 - .L_84)
.L_84:
        /*0538*/ 	.word	0x00000100
        /*053c*/ 	.word	0x00000001
        /*0540*/ 	.word	0x00000001


	//----- nvinfo : EIATTR_CRS_STACK_SIZE
	.align		4
.L_85:
        /*0544*/ 	.byte	0x04, 0x1e
        /*0546*/ 	.short	(.L_87 - .L_86)
.L_86:
        /*0548*/ 	.word	0x00000000


	//----- nvinfo : EIATTR_CBANK_PARAM_SIZE
	.align		4
.L_87:
        /*054c*/ 	.byte	0x03, 0x19
        /*054e*/ 	.short	0x0088


	//----- nvinfo : EIATTR_PARAM_CBANK
	.align		4
        /*0550*/ 	.byte	0x04, 0x0a
        /*0552*/ 	.short	(.L_89 - .L_88)
	.align		4
.L_88:
        /*0554*/ 	.word	index@(.nv.constant0.attn_fwd)
        /*0558*/ 	.short	0x0380
        /*055a*/ 	.short	0x0088


	//----- nvinfo : EIATTR_SW_WAR
	.align		4
.L_89:
        /*055c*/ 	.byte	0x04, 0x36
        /*055e*/ 	.short	(.L_91 - .L_90)
.L_90:
        /*0560*/ 	.word	0x00000008
.L_91:


//--------------------- .nv.compat                --------------------------
	.section	.nv.compat,"",@"SHT_CUDA_COMPAT_INFO"
	.align	4
        /*0000*/ 	.byte	0x02, 0x02, 0x02, 0x00, 0x02, 0x05, 0x05, 0x00, 0x02, 0x03, 0x00, 0x00, 0x02, 0x06, 0x01, 0x00


//--------------------- .nv.callgraph             --------------------------
	.section	.nv.callgraph,"",@"SHT_CUDA_CALLGRAPH"
	.align	4
	.sectionentsize	8
	.align		4
        /*0000*/ 	.word	0x00000000
	.align		4
        /*0004*/ 	.word	0xffffffff
	.align		4
        /*0008*/ 	.word	0x00000000
	.align		4
        /*000c*/ 	.word	0xfffffffe
	.align		4
        /*0010*/ 	.word	0x00000000
	.align		4
        /*0014*/ 	.word	0xfffffffd
	.align		4
        /*0018*/ 	.word	0x00000000
	.align		4
        /*001c*/ 	.word	0xfffffffc


//--------------------- .nv.constant4             --------------------------
	.section	.nv.constant4,"a",@progbits
	.align	8
	.align		8
.nv.constant4:
        /*0000*/ 	.dword	_$_str


//--------------------- .text.attn_fwd            --------------------------
	.section	.text.attn_fwd,"ax",@progbits
	.align	128
        .global         attn_fwd
        .type           attn_fwd,@function
        .size           attn_fwd,(.L_x_28 - attn_fwd)
        .other          attn_fwd,@"STO_CUDA_ENTRY STV_DEFAULT"
attn_fwd:
.text.attn_fwd:
[----:B------:R-:W0:Y:S01]  /*0000*/  LDC R1, c[0x0][0x37c] ;  /* 0x0000df00ff017b82 */ /* 0x000e220000000800 */
[----:B------:R-:W1:Y:S01]  /*0010*/  S2R R0, SR_TID.X ;  /* 0x0000000000007919 */ /* 0x000e620000002100 */
[----:B0-----:R-:W-:Y:S01]  /*0020*/  VIADD R1, R1, 0xffffff40 ;  /* 0xffffff4001017836 */ /* 0x001fe20000000000 */
[----:B-1----:R-:W-:-:S13]  /*0030*/  ISETP.GE.U32.AND P0, PT, R0, 0x20, PT ;  /* 0x000000200000780c */ /* 0x002fda0003f06070 */
[----:B------:R-:W-:Y:S02]  /*0040*/  VOTEU.ANY UP0, P0 ;  /* 0x0000000000ff7886 */ /* 0x000fe40000000100 */
[----:B------:R-:W-:Y:S05]  /*0050*/  BRA.U UP0, `(.L_x_0) ;  /* 0x0000000100b87547 */ /* 0x000fea000b800000 */
[----:B------:R-:W0:Y:S01]  /*0060*/  S2UR UR6, SR_CgaCtaId ;  /* 0x00000000000679c3 */ /* 0x000e220000008800 */
[----:B------:R-:W-:Y:S01]  /*0070*/  NOP ;  /* 0x0000000000007918 */ /* 0x000fe20000000000 */
[----:B------:R-:W-:Y:S02]  /*0080*/  UMOV UR4, 0x40 ;  /* 0x0000004000047882 */ /* 0x000fe40000000000 */
[----:B0-----:R-:W-:-:S09]  /*0090*/  ULEA UR4, UR6, UR4, 0x18 ;  /* 0x0000000406047291 */ /* 0x001fd2000f8ec0ff */
[----:B------:R-:W0:Y:S01]  /*00a0*/  LDS.U8 R2, [UR4] ;  /* 0x00000004ff027984 */ /* 0x000e220008000000 */
[----:B------:R-:W-:Y:S02]  /*00b0*/  UMOV UR4, 0x400 ;  /* 0x0000040000047882 */ /* 0x000fe40000000000 */
[----:B------:R-:W-:Y:S01]  /*00c0*/  ULEA UR4, UR6, UR4, 0x18 ;  /* 0x0000000406047291 */ /* 0x000fe2000f8ec0ff */
[----:B0-----:R-:W-:-:S13]  /*00d0*/  ISETP.NE.AND P0, PT, R2, RZ, PT ;  /* 0x000000ff0200720c */ /* 0x001fda0003f05270 */
[----:B------:R-:W-:Y:S05]  /*00e0*/  @P0 BRA `(.L_x_1) ;  /* 0x00000000007c0947 */ /* 0x000fea0003800000 */
[----:B------:R-:W-:-:S13]  /*00f0*/  ELECT P0, URZ, PT ;  /* 0x0000000000ff782f */ /* 0x000fda0003800000 */
[----:B------:R-:W-:Y:S05]  /*0100*/  @!P0 BRA `(.L_x_2) ;  /* 0x0000000000848947 */ /* 0x000fea0003800000 */
[----:B------:R-:W-:Y:S01]  /*0110*/  UMOV UR5, 0x10 ;  /* 0x0000001000057882 */ /* 0x000fe20000000000 */
[----:B------:R-:W-:Y:S01]  /*0120*/  IMAD.MOV.U32 R5, RZ, RZ, 0x1 ;  /* 0x00000001ff057424 */ /* 0x000fe200078e00ff */
[----:B------:R-:W-:-:S03]  /*0130*/  MOV R3, 0xffff ;  /* 0x0000ffff00037802 */ /* 0x000fc60000000f00 */
[----:B------:R-:W-:Y:S04]  /*0140*/  DEPBAR.LE SB0, 0x36 ;  /* 0x00008d800000791a */ /* 0x000fe80000000000 */
[----:B------:R-:W0:Y:S02]  /*0150*/  UTCATOMSWS.FIND_AND_SET.ALIGN UP1, UR5, UR5 ;  /* 0x00000005000575e3 */ /* 0x000e240008020800 */
[----:B0-----:R-:W-:-:S04]  /*0160*/  PLOP3.LUT P0, PT, PT, PT, UP1, 0x80, 0x8 ;  /* 0x000000000008781c */ /* 0x001fc80003f0f018 */
[----:B------:R-:W-:-:S04]  /*0170*/  SEL R2, RZ, 0xffffffff, !P0 ;  /* 0xffffffffff027807 */ /* 0x000fc80004000000 */
[----:B------:R-:W-:Y:S01]  /*0180*/  ISETP.NE.AND P0, PT, R2, RZ, PT ;  /* 0x000000ff0200720c */ /* 0x000fe20003f05270 */
[----:B------:R-:W-:-:S12]  /*0190*/  IMAD.U32 R2, RZ, RZ, UR5 ;  /* 0x00000005ff027e24 */ /* 0x000fd8000f8e00ff */
[----:B------:R-:W-:Y:S05]  /*01a0*/  @P0 BRA `(.L_x_3) ;  /* 0x0000000000240947 */ /* 0x000fea0003800000 */
.L_x_4:
[----:B------:R-:W-:Y:S05]  /*01b0*/  NANOSLEEP 0x64 ;  /* 0x000000640000795d */ /* 0x000fea0003800000 */
[----:B------:R-:W-:-:S05]  /*01c0*/  UMOV UR5, 0x10 ;  /* 0x0000001000057882 */ /* 0x000fca0000000000 */
[----:B------:R-:W-:Y:S04]  /*01d0*/  DEPBAR.LE SB0, 0x36 ;  /* 0x00008d800000791a */ /* 0x000fe80000000000 */
[----:B------:R-:W0:Y:S02]  /*01e0*/  UTCATOMSWS.FIND_AND_SET.ALIGN UP1, UR5, UR5 ;  /* 0x00000005000575e3 */ /* 0x000e240008020800 */
[----:B0-----:R-:W-:-:S04]  /*01f0*/  PLOP3.LUT P0, PT, PT, PT, UP1, 0x80, 0x8 ;  /* 0x000000000008781c */ /* 0x001fc80003f0f018 */
[----:B------:R-:W-:-:S04]  /*0200*/  SEL R2, RZ, 0xffffffff, !P0 ;  /* 0xffffffffff027807 */ /* 0x000fc80004000000 */
[----:B------:R-:W-:Y:S01]  /*0210*/  ISETP.NE.AND P0, PT, R2, RZ, PT ;  /* 0x000000ff0200720c */ /* 0x000fe20003f05270 */
[----:B------:R-:W-:-:S12]  /*0220*/  IMAD.U32 R2, RZ, RZ, UR5 ;  /* 0x00000005ff027e24 */ /* 0x000fd8000f8e00ff */
[----:B------:R-:W-:Y:S05]  /*0230*/  @!P0 BRA `(.L_x_4) ;  /* 0xfffffffc00dc8947 */ /* 0x000fea000383ffff */
.L_x_3:
[C---:B------:R-:W-:Y:S01]  /*0240*/  IADD3 R4, PT, PT, R2.reuse, 0x10, RZ ;  /* 0x0000001002047810 */ /* 0x040fe20007ffe0ff */
[----:B------:R-:W-:Y:S01]  /*0250*/  UMOV UR5, 0x50 ;  /* 0x0000005000057882 */ /* 0x000fe20000000000 */
[----:B------:R-:W-:Y:S01]  /*0260*/  SHF.L.U32 R3, R3, R2, RZ ;  /* 0x0000000203037219 */ /* 0x000fe200000006ff */
[----:B------:R-:W-:Y:S01]  /*0270*/  ULEA UR5, UR6, UR5, 0x18 ;  /* 0x0000000506057291 */ /* 0x000fe2000f8ec0ff */
[----:B------:R-:W-:Y:S01]  /*0280*/  SHF.L.U32 R4, R5, R4, RZ ;  /* 0x0000000405047219 */ /* 0x000fe200000006ff */
[----:B------:R-:W-:-:S03]  /*0290*/  IMAD.SHL.U32 R2, R2, 0x20, RZ ;  /* 0x0000002002027824 */ /* 0x000fc600078e00ff */
[----:B------:R-:W-:-:S05]  /*02a0*/  LOP3.LUT R3, R4, R3, RZ, 0xfc, !PT ;  /* 0x0000000304037212 */ /* 0x000fca00078efcff */
[----:B------:R0:W-:Y:S04]  /*02b0*/  ATOMS.OR RZ, [UR5], R3 ;  /* 0x00000003ffff798c */ /* 0x0001e8000b000005 */
[----:B------:R0:W-:Y:S01]  /*02c0*/  STS [UR4], R2 ;  /* 0x00000002ff007988 */ /* 0x0001e20008000804 */
[----:B------:R-:W-:Y:S05]  /*02d0*/  BRA `(.L_x_2) ;  /* 0x0000000000107947 */ /* 0x000fea0003800000 */
.L_x_1:
[----:B------:R-:W-:-:S05]  /*02e0*/  IMAD.MOV.U32 R2, RZ, RZ, -0x1 ;  /* 0xffffffffff027424 */ /* 0x000fca00078e00ff */
[----:B------:R0:W-:Y:S02]  /*02f0*/  STS [UR4], R2 ;  /* 0x00000002ff007988 */ /* 0x0001e40008000804 */
[----:B0-----:R-:W-:-:S07]  /*0300*/  MOV R2, 0x320 ;  /* 0x0000032000027802 */ /* 0x001fce0000000f00 */
[----:B------:R-:W-:Y:S05]  /*0310*/  CALL.REL.NOINC `($__internal_1_$__cuda_sm10x_tcgen05_guardrail_trap_phase_invalid_during_alloc) ;  /* 0x000000d800847944 */ /* 0x000fea0003c00000 */
.L_x_2:
[----:B------:R-:W-:Y:S05]  /*0320*/  WARPSYNC.ALL ;  /* 0x0000000000007948 */ /* 0x000fea0003800000 */
[----:B------:R-:W-:Y:S01]  /*0330*/  NOP ;  /* 0x0000000000007918 */ /* 0x000fe20000000000 */
.L_x_0:
[----:B0-----:R-:W0:Y:S01]  /*0340*/  S2R R3, SR_CTAID.X ;  /* 0x0000000000037919 */ /* 0x001e220000002500 */
[----:B------:R-:W1:Y:S01]  /*0350*/  S2UR UR8, SR_CgaCtaId ;  /* 0x00000000000879c3 */ /* 0x000e620000008800 */
[----:B------:R-:W2:Y:S01]  /*0360*/  LDCU.64 UR6, c[0x0][0x3b0] ;  /* 0x00007600ff0677ac */ /* 0x000ea20008000a00 */
[----:B------:R-:W-:Y:S01]  /*0370*/  UMOV UR5, 0x400 ;  /* 0x0000040000057882 */ /* 0x000fe20000000000 */
[----:B------:R-:W3:Y:S05]  /*0380*/  LDCU.64 UR20, c[0x0][0x358] ;  /* 0x00006b00ff1477ac */ /* 0x000eea0008000a00 */
[----:B------:R-:W2:Y:S08]  /*0390*/  S2UR UR4, SR_CTAID.Y ;  /* 0x00000000000479c3 */ /* 0x000eb00000002600 */
[----:B------:R-:W4:Y:S08]  /*03a0*/  LDC.64 R8, c[0x0][0x380] ;  /* 0x0000e000ff087b82 */ /* 0x000f300000000a00 */
[----:B------:R-:W3:Y:S01]  /*03b0*/  LDC R35, c[0x0][0x3b8] ;  /* 0x0000ee00ff237b82 */ /* 0x000ee20000000800 */
[----:B-1----:R-:W-:-:S07]  /*03c0*/  ULEA UR5, UR8, UR5, 0x18 ;  /* 0x0000000508057291 */ /* 0x002fce000f8ec0ff */
[----:B------:R-:W-:Y:S01]  /*03d0*/  BAR.SYNC.DEFER_BLOCKING 0x0 ;  /* 0x0000000000007b1d */ /* 0x000fe20000010000 */
[----:B0-----:R-:W-:Y:S01]  /*03e0*/  PRMT R2, R0, 0x6540, R3 ;  /* 0x0000654000027816 */ /* 0x001fe20000000003 */
[----:B--2---:R-:W-:-:S04]  /*03f0*/  UIMAD UR6, UR4, UR6, URZ ;  /* 0x00000006040672a4 */ /* 0x004fc8000f8e02ff */
[----:B------:R-:W-:Y:S01]  /*0400*/  IMAD R3, R2, UR7, RZ ;  /* 0x0000000702037c24 */ /* 0x000fe2000f8e02ff */
[----:B------:R-:W-:Y:S02]  /*0410*/  USHF.L.U32 UR9, UR6, 0x1, URZ ;  /* 0x0000000106097899 */ /* 0x000fe400080006ff */
[----:B------:R-:W-:Y:S01]  /*0420*/  UIMAD.WIDE UR6, UR6, 0x2, URZ ;  /* 0x00000002060678a5 */ /* 0x000fe2000f8e02ff */
[C---:B------:R-:W-:Y:S01]  /*0430*/  IMAD.HI R6, R3.reuse, 0x2, RZ ;  /* 0x0000000203067827 */ /* 0x040fe200078e02ff */
[----:B------:R-:W-:-:S04]  /*0440*/  SHF.L.U32 R5, R3, 0x1, RZ ;  /* 0x0000000103057819 */ /* 0x000fc800000006ff */
[----:B----4-:R-:W-:Y:S01]  /*0450*/  IADD3 R4, P0, P1, R5, UR9, R8 ;  /* 0x0000000905047c10 */ /* 0x010fe2000f91e008 */
[----:B---3--:R-:W-:-:S03]  /*0460*/  IMAD.SHL.U32 R3, R35, 0x2, RZ ;  /* 0x0000000223037824 */ /* 0x008fc600078e00ff */
[----:B------:R-:W-:Y:S01]  /*0470*/  IADD3.X R5, PT, PT, R6, UR7, R9, P0, P1 ;  /* 0x0000000706057c10 */ /* 0x000fe200087e2409 */
[----:B------:R-:W0:Y:S01]  /*0480*/  LDS R36, [UR5] ;  /* 0x00000005ff247984 */ /* 0x000e220008000800 */
[C---:B------:R-:W-:Y:S02]  /*0490*/  IMAD R7, R35.reuse, 0x12, RZ ;  /* 0x0000001223077824 */ /* 0x040fe400078e02ff */
[C---:B------:R-:W-:Y:S01]  /*04a0*/  IMAD R17, R35.reuse, 0x6, RZ ;  /* 0x0000000623117824 */ /* 0x040fe200078e02ff */
[----:B------:R-:W-:Y:S01]  /*04b0*/  BAR.SYNC.DEFER_BLOCKING 0x0 ;  /* 0x0000000000007b1d */ /* 0x000fe20000010000 */
[----:B------:R-:W-:Y:S01]  /*04c0*/  IMAD R9, R35, 0x14, RZ ;  /* 0x0000001423097824 */ /* 0x000fe200078e02ff */
[-C--:B------:R-:W-:Y:S01]  /*04d0*/  IADD3 R6, P6, PT, R3, R4.reuse, RZ ;  /* 0x0000000403067210 */ /* 0x080fe20007fde0ff */
[C---:B------:R-:W-:Y:S01]  /*04e0*/  IMAD R25, R35.reuse, 0xa, RZ ;  /* 0x0000000a23197824 */ /* 0x040fe200078e02ff */
[CC--:B------:R-:W-:Y:S01]  /*04f0*/  LEA R8, P4, R35.reuse, R4.reuse, 0x2 ;  /* 0x0000000423087211 */ /* 0x0c0fe200078810ff */
[----:B------:R-:W-:Y:S01]  /*0500*/  IMAD R11, R35, 0x3, RZ ;  /* 0x00000003230b7824 */ /* 0x000fe200078e02ff */
[-C--:B------:R-:W-:Y:S01]  /*0510*/  IADD3 R22, P0, PT, R7, R4.reuse, RZ ;  /* 0x0000000407167210 */ /* 0x080fe20007f1e0ff */
[----:B------:R-:W-:Y:S01]  /*0520*/  IMAD.SHL.U32 R13, R35, 0x4, RZ ;  /* 0x00000004230d7824 */ /* 0x000fe200078e00ff */
[-C--:B------:R-:W-:Y:S01]  /*0530*/  IADD3 R24, P3, PT, R9, R4.reuse, RZ ;  /* 0x0000000409187210 */ /* 0x080fe20007f7e0ff */
[C---:B------:R-:W-:Y:S01]  /*0540*/  IMAD R15, R35.reuse, 0x5, RZ ;  /* 0x00000005230f7824 */ /* 0x040fe200078e02ff */
[C---:B------:R-:W-:Y:S01]  /*0550*/  LEA.HI.X.SX32 R7, R35.reuse, R5, 0x1, P6 ;  /* 0x0000000523077211 */ /* 0x040fe200030f0eff */
[----:B------:R-:W-:Y:S01]  /*0560*/  IMAD R29, R35, 0xc, RZ ;  /* 0x0000000c231d7824 */ /* 0x000fe200078e02ff */
[-C--:B------:R-:W-:Y:S01]  /*0570*/  IADD3 R10, P5, PT, R17, R4.reuse, RZ ;  /* 0x00000004110a7210 */ /* 0x080fe20007fbe0ff */
[C---:B------:R-:W-:Y:S01]  /*0580*/  IMAD R33, R35.reuse, 0xe, RZ ;  /* 0x0000000e23217824 */ /* 0x040fe200078e02ff */
[----:B------:R-:W-:-:S02]  /*0590*/  LEA R12, P6, R35, R4, 0x3 ;  /* 0x00000004230c7211 */ /* 0x000fc400078c18ff */
[-C--:B------:R-:W-:Y:S02]  /*05a0*/  LEA.HI.X.SX32 R9, R3, R5.reuse, 0x1, P4 ;  /* 0x0000000503097211 */ /* 0x080fe400020f0eff */
[-C--:B------:R-:W-:Y:S01]  /*05b0*/  IADD3 R14, P4, PT, R25, R4.reuse, RZ ;  /* 0x00000004190e7210 */ /* 0x080fe20007f9e0ff */
[----:B------:R-:W-:Y:S01]  /*05c0*/  IMAD R31, R35, 0x18, RZ ;  /* 0x00000018231f7824 */ /* 0x000fe200078e02ff */
[-C--:B------:R-:W-:Y:S01]  /*05d0*/  LEA.HI.X.SX32 R11, R11, R5.reuse, 0x1, P5 ;  /* 0x000000050b0b7211 */ /* 0x080fe200028f0eff */
[----:B------:R-:W-:Y:S01]  /*05e0*/  IMAD R19, R35, 0x7, RZ ;  /* 0x0000000723137824 */ /* 0x000fe200078e02ff */
[-C--:B------:R-:W-:Y:S01]  /*05f0*/  LEA.HI.X.SX32 R13, R13, R5.reuse, 0x1, P6 ;  /* 0x000000050d0d7211 */ /* 0x080fe200030f0eff */
[----:B------:R-:W-:Y:S01]  /*0600*/  IMAD R27, R35, 0x16, RZ ;  /* 0x00000016231b7824 */ /* 0x000fe200078e02ff */
[-C--:B------:R-:W-:Y:S01]  /*0610*/  IADD3 R16, P5, PT, R29, R4.reuse, RZ ;  /* 0x000000041d107210 */ /* 0x080fe20007fbe0ff */
[----:B------:R-:W-:Y:S01]  /*0620*/  IMAD R37, R35, 0x1a, RZ ;  /* 0x0000001a23257824 */ /* 0x000fe200078e02ff */
[-C--:B------:R-:W-:Y:S01]  /*0630*/  IADD3 R18, P6, PT, R33, R4.reuse, RZ ;  /* 0x0000000421127210 */ /* 0x080fe20007fde0ff */
[----:B------:R-:W-:Y:S01]  /*0640*/  IMAD R39, R35, 0x1c, RZ ;  /* 0x0000001c23277824 */ /* 0x000fe200078e02ff */
[-C--:B------:R-:W-:Y:S01]  /*0650*/  LEA.HI.X.SX32 R15, R15, R5.reuse, 0x1, P4 ;  /* 0x000000050f0f7211 */ /* 0x080fe200020f0eff */
[C---:B------:R-:W-:Y:S01]  /*0660*/  IMAD R41, R35.reuse, 0x1e, RZ ;  /* 0x0000001e23297824 */ /* 0x040fe200078e02ff */
[C---:B------:R-:W-:Y:S01]  /*0670*/  SHF.L.U32 R21, R35.reuse, 0x3, RZ ;  /* 0x0000000323157819 */ /* 0x040fe200000006ff */
[C---:B------:R-:W-:Y:S01]  /*0680*/  IMAD R23, R35.reuse, 0x9, RZ ;  /* 0x0000000923177824 */ /* 0x040fe200078e02ff */
[CC--:B------:R-:W-:Y:S01]  /*0690*/  LEA R20, P4, R35.reuse, R4.reuse, 0x4 ;  /* 0x0000000423147211 */ /* 0x0c0fe200078820ff */
[----:B------:R-:W-:Y:S01]  /*06a0*/  IMAD R3, R35, 0xb, RZ ;  /* 0x0000000b23037824 */ /* 0x000fe200078e02ff */
[-C--:B------:R-:W-:Y:S01]  /*06b0*/  IADD3 R28, P1, PT, R31, R4.reuse, RZ ;  /* 0x000000041f1c7210 */ /* 0x080fe20007f3e0ff */
[----:B------:R-:W-:Y:S01]  /*06c0*/  IMAD R31, R35, 0xd, RZ ;  /* 0x0000000d231f7824 */ /* 0x000fe200078e02ff */
[-C--:B------:R-:W-:Y:S01]  /*06d0*/  LEA.HI.X.SX32 R17, R17, R5.reuse, 0x1, P5 ;  /* 0x0000000511117211 */ /* 0x080fe200028f0eff */
[----:B------:R1:W5:Y:S01]  /*06e0*/  LDG.E.U16 R34, desc[UR20][R4.64] ;  /* 0x0000001404227981 */ /* 0x000362000c1e1500 */
[----:B------:R-:W-:Y:S01]  /*06f0*/  LEA.HI.X.SX32 R19, R19, R5, 0x1, P6 ;  /* 0x0000000513137211 */ /* 0x000fe200030f0eff */
[----:B------:R-:W-:Y:S01]  /*0700*/  IMAD R35, R35, 0xf, RZ ;  /* 0x0000000f23237824 */ /* 0x000fe200078e02ff */
[-C--:B------:R-:W-:Y:S01]  /*0710*/  IADD3 R26, P2, PT, R27, R4.reuse, RZ ;  /* 0x000000041b1a7210 */ /* 0x080fe20007f5e0ff */
[----:B------:R-:W5:Y:S01]  /*0720*/  LDG.E.U16 R6, desc[UR20][R6.64] ;  /* 0x0000001406067981 */ /* 0x000f62000c1e1500 */
[----:B------:R-:W-:-:S02]  /*0730*/  IADD3 R30, P5, PT, R37, R4, RZ ;  /* 0x00000004251e7210 */ /* 0x000fc40007fbe0ff */
[-C--:B------:R-:W-:Y:S01]  /*0740*/  IADD3 R32, P6, PT, R39, R4.reuse, RZ ;  /* 0x0000000427207210 */ /* 0x080fe20007fde0ff */
[----:B------:R-:W5:Y:S01]  /*0750*/  LDG.E.U16 R10, desc[UR20][R10.64] ;  /* 0x000000140a0a7981 */ /* 0x000f62000c1e1500 */
[-C--:B------:R-:W-:Y:S02]  /*0760*/  LEA.HI.X.SX32 R21, R21, R5.reuse, 0x1, P4 ;  /* 0x0000000515157211 */ /* 0x080fe400020f0eff */
[----:B-1----:R-:W-:Y:S01]  /*0770*/  IADD3 R4, P4, PT, R41, R4, RZ ;  /* 0x0000000429047210 */ /* 0x002fe20007f9e0ff */
[----:B------:R-:W5:Y:S01]  /*0780*/  LDG.E.U16 R12, desc[UR20][R12.64] ;  /* 0x000000140c0c7981 */ /* 0x000f62000c1e1500 */
[-C--:B------:R-:W-:Y:S02]  /*0790*/  LEA.HI.X.SX32 R23, R23, R5.reuse, 0x1, P0 ;  /* 0x0000000517177211 */ /* 0x080fe400000f0eff */
[-C--:B------:R-:W-:Y:S01]  /*07a0*/  LEA.HI.X.SX32 R25, R25, R5.reuse, 0x1, P3 ;  /* 0x0000000519197211 */ /* 0x080fe200018f0eff */
[----:B------:R-:W5:Y:S01]  /*07b0*/  LDG.E.U16 R14, desc[UR20][R14.64] ;  /* 0x000000140e0e7981 */ /* 0x000f62000c1e1500 */
[----:B------:R-:W-:-:S02]  /*07c0*/  LEA.HI.X.SX32 R27, R3, R5, 0x1, P2 ;  /* 0x00000005031b7211 */ /* 0x000fc400010f0eff */
[-C--:B------:R-:W-:Y:S01]  /*07d0*/  LEA.HI.X.SX32 R29, R29, R5.reuse, 0x1, P1 ;  /* 0x000000051d1d7211 */ /* 0x080fe200008f0eff */
[----:B------:R-:W5:Y:S01]  /*07e0*/  LDG.E.U16 R16, desc[UR20][R16.64] ;  /* 0x0000001410107981 */ /* 0x000f62000c1e1500 */
[-C--:B------:R-:W-:Y:S02]  /*07f0*/  LEA.HI.X.SX32 R31, R31, R5.reuse, 0x1, P5 ;  /* 0x000000051f1f7211 */ /* 0x080fe400028f0eff */
[-C--:B------:R-:W-:Y:S01]  /*0800*/  LEA.HI.X.SX32 R33, R33, R5.reuse, 0x1, P6 ;  /* 0x0000000521217211 */ /* 0x080fe200030f0eff */
[----:B------:R-:W5:Y:S01]  /*0810*/  LDG.E.U16 R18, desc[UR20][R18.64] ;  /* 0x0000001412127981 */ /* 0x000f62000c1e1500 */
[----:B------:R-:W-:-:S03]  /*0820*/  LEA.HI.X.SX32 R5, R35, R5, 0x1, P4 ;  /* 0x0000000523057211 */ /* 0x000fc600020f0eff */
[----:B------:R-:W5:Y:S04]  /*0830*/  LDG.E.U16 R20, desc[UR20][R20.64] ;  /* 0x0000001414147981 */ /* 0x000f68000c1e1500 */
[----:B------:R-:W5:Y:S04]  /*0840*/  LDG.E.U16 R22, desc[UR20][R22.64] ;  /* 0x0000001416167981 */ /* 0x000f68000c1e1500 */
[----:B------:R-:W5:Y:S04]  /*0850*/  LDG.E.U16 R24, desc[UR20][R24.64] ;  /* 0x0000001418187981 */ /* 0x000f68000c1e1500 */
[----:B------:R-:W5:Y:S04]  /*0860*/  LDG.E.U16 R26, desc[UR20][R26.64] ;  /* 0x000000141a1a7981 */ /* 0x000f68000c1e1500 */
[----:B------:R-:W5:Y:S04]  /*0870*/  LDG.E.U16 R28, desc[UR20][R28.64] ;  /* 0x000000141c1c7981 */ /* 0x000f68000c1e1500 */
[----:B------:R-:W5:Y:S04]  /*0880*/  LDG.E.U16 R30, desc[UR20][R30.64] ;  /* 0x000000141e1e7981 */ /* 0x000f68000c1e1500 */
[----:B------:R-:W5:Y:S04]  /*0890*/  LDG.E.U16 R32, desc[UR20][R32.64] ;  /* 0x0000001420207981 */ /* 0x000f68000c1e1500 */
[----:B------:R-:W5:Y:S01]  /*08a0*/  LDG.E.U16 R7, desc[UR20][R4.64] ;  /* 0x0000001404077981 */ /* 0x000f62000c1e1500 */
[----:B------:R-:W-:Y:S01]  /*08b0*/  IMAD.SHL.U32 R3, R0, 0x20, RZ ;  /* 0x0000002000037824 */ /* 0x000fe200078e00ff */
[----:B0-----:R-:W-:Y:S01]  /*08c0*/  R2UR UR7, R36 ;  /* 0x00000000240772ca */ /* 0x001fe200000e0000 */
[----:B------:R-:W-:Y:S01]  /*08d0*/  IMAD.SHL.U32 R132, R0, 0x2, RZ ;  /* 0x0000000200847824 */ /* 0x000fe200078e00ff */
[----:B------:R0:W5:Y:S02]  /*08e0*/  LDG.E.U16 R8, desc[UR20][R8.64] ;  /* 0x0000001408087981 */ /* 0x000164000c1e1500 */
[----:B------:R-:W-:-:S02]  /*08f0*/  LOP3.LUT R3, R3, 0x1800, RZ, 0xc0, !PT ;  /* 0x0000180003037812 */ /* 0x000fc400078ec0ff */
[----:B0-----:R-:W-:-:S04]  /*0900*/  SHF.R.U32.HI R9, RZ, 0x5, R0 ;  /* 0x00000005ff097819 */ /* 0x001fc80000011600 */
[----:B------:R-:W-:Y:S02]  /*0910*/  R2UR UR6, R9 ;  /* 0x00000000090672ca */ /* 0x000fe400000e0000 */
[----:B------:R-:W-:-:S04]  /*0920*/  LOP3.LUT R9, R3, 0x7e, R132, 0xf8, !PT ;  /* 0x0000007e03097812 */ /* 0x000fc800078ef884 */
[----:B------:R-:W-:Y:S01]  /*0930*/  LOP3.LUT R3, R9, 0x10, RZ, 0x3c, !PT ;  /* 0x0000001009037812 */ /* 0x000fe200078e3cff */
[----:B------:R-:W-:Y:S08]  /*0940*/  BRA.U UP0, `(.L_x_5) ;  /* 0x0000000100187547 */ /* 0x000ff0000b800000 */
[----:B------:R-:W-:Y:S01]  /*0950*/  ELECT P0, URZ, PT ;  /* 0x0000000000ff782f */ /* 0x000fe20003800000 */
[----:B------:R-:W-:Y:S01]  /*0960*/  HFMA2 R4, -RZ, RZ, 0, 5.9604644775390625e-08 ;  /* 0x00000001ff047431 */ /* 0x000fe200000001ff */
[----:B------:R-:W-:Y:S01]  /*0970*/  UMOV UR9, 0x40 ;  /* 0x0000004000097882 */ /* 0x000fe20000000000 */
[----:B------:R-:W-:Y:S01]  /*0980*/  UVIRTCOUNT.DEALLOC.SMPOOL 0x80 ;  /* 0x000000800000784c */ /* 0x000fe20000000000 */
[----:B------:R-:W-:-:S09]  /*0990*/  ULEA UR9, UR8, UR9, 0x18 ;  /* 0x0000000908097291 */ /* 0x000fd2000f8ec0ff */
[----:B------:R0:W-:Y:S03]  /*09a0*/  @P0 STS.U8 [UR9], R4 ;  /* 0x00000004ff000988 */ /* 0x0001e60008000009 */
.L_x_5:
[----:B------:R-:W1:Y:S01]  /*09b0*/  LDCU.64 UR18, c[0x0][0x3c0] ;  /* 0x00007800ff1277ac */ /* 0x000e620008000a00 */
[----:B------:R-:W2:Y:S01]  /*09c0*/  LDC.64 R36, c[0x0][0x388] ;  /* 0x0000e200ff247b82 */ /* 0x000ea20000000a00 */
[----:B-----5:R-:W-:Y:S01]  /*09d0*/  STS.U16 [R9+UR5+0x400], R20 ;  /* 0x0004001409007988 */ /* 0x020fe20008000405 */
[C---:B------:R-:W-:Y:S01]  /*09e0*/  LOP3.LUT R5, R9.reuse, 0x20, RZ, 0x3c, !PT ;  /* 0x0000002009057812 */ /* 0x040fe200078e3cff */
[----:B------:R-:W3:Y:S01]  /*09f0*/  LDCU UR8, c[0x0][0x3c8] ;  /* 0x00007900ff0877ac */ /* 0x000ee20008000800 */
[C---:B------:R-:W-:Y:S01]  /*0a00*/  LOP3.LUT R11, R9.reuse, 0x30, RZ, 0x3c, !PT ;  /* 0x00000030090b7812 */ /* 0x040fe200078e3cff */
[----:B------:R4:W-:Y:S01]  /*0a10*/  STS.U16 [R9+UR5], R34 ;  /* 0x0000002209007988 */ /* 0x0009e20008000405 */
[C---:B------:R-:W-:Y:S01]  /*0a20*/  LOP3.LUT R13, R9.reuse, 0x40, RZ, 0x3c, !PT ;  /* 0x00000040090d7812 */ /* 0x040fe200078e3cff */
[----:B------:R-:W-:Y:S01]  /*0a30*/  UMOV UR22, 0x1 ;  /* 0x0000000100167882 */ /* 0x000fe20000000000 */
[----:B------:R-:W0:Y:S01]  /*0a40*/  S2UR UR10, SR_CTAID.X ;  /* 0x00000000000a79c3 */ /* 0x000e220000002500 */
[----:B------:R1:W-:Y:S01]  /*0a50*/  STS.U16 [R3+UR5+0x80], R6 ;  /* 0x0000800603007988 */ /* 0x0003e20008000405 */
[C---:B------:R-:W-:Y:S01]  /*0a60*/  LOP3.LUT R15, R9.reuse, 0x50, RZ, 0x3c, !PT ;  /* 0x00000050090f7812 */ /* 0x040fe200078e3cff */
[----:B------:R-:W-:Y:S01]  /*0a70*/  UIADD3 UR16, UPT, UPT, UR5, 0x5000, URZ ;  /* 0x0000500005107890 */ /* 0x000fe2000fffe0ff */
[----:B------:R-:W-:Y:S01]  /*0a80*/  LOP3.LUT R17, R9, 0x60, RZ, 0x3c, !PT ;  /* 0x0000006009117812 */ /* 0x000fe200078e3cff */
[----:B------:R3:W-:Y:S01]  /*0a90*/  STS.U16 [R3+UR5+0x480], R22 ;  /* 0x0004801603007988 */ /* 0x0007e20008000405 */
[----:B------:R-:W-:-:S02]  /*0aa0*/  LOP3.LUT P4, RZ, R0, 0xff, RZ, 0xc0, !PT ;  /* 0x000000ff00ff7812 */ /* 0x000fc4000788c0ff */
[----:B----4-:R-:W-:Y:S01]  /*0ab0*/  LOP3.LUT R9, R9, 0x70, RZ, 0x3c, !PT ;  /* 0x0000007009097812 */ /* 0x010fe200078e3cff */
[----:B-1----:R-:W-:Y:S01]  /*0ac0*/  UIMAD UR18, UR4, UR18, URZ ;  /* 0x00000012041272a4 */ /* 0x002fe2000f8e02ff */
[----:B------:R-:W-:Y:S01]  /*0ad0*/  STS.U16 [R5+UR5+0x100], R8 ;  /* 0x0001000805007988 */ /* 0x000fe20008000405 */
[----:B------:R-:W-:Y:S02]  /*0ae0*/  SHF.R.U32.HI R6, RZ, 0x4, R0 ;  /* 0x00000004ff067819 */ /* 0x000fe40000011600 */
[----:B------:R-:W-:Y:S01]  /*0af0*/  USHF.L.U32 UR11, UR18, 0x1, URZ ;  /* 0x00000001120b7899 */ /* 0x000fe200080006ff */
[----:B------:R1:W-:Y:S01]  /*0b00*/  STS.U16 [R5+UR5+0x500], R24 ;  /* 0x0005001805007988 */ /* 0x0003e20008000405 */
[----:B---3--:R-:W-:-:S03]  /*0b10*/  LOP3.LUT R3, R0, 0xf, RZ, 0xc0, !PT ;  /* 0x0000000f00037812 */ /* 0x008fc600078ec0ff */
[----:B------:R2:W-:Y:S01]  /*0b20*/  STS.U16 [R11+UR5+0x180], R10 ;  /* 0x0001800a0b007988 */ /* 0x0005e20008000405 */
[----:B------:R-:W-:Y:S01]  /*0b30*/  VOTEU.ALL UP1, P4 ;  /* 0x0000000000ff7886 */ /* 0x000fe20002020000 */
[----:B------:R-:W-:Y:S01]  /*0b40*/  IMAD R3, R3, UR8, RZ ;  /* 0x0000000803037c24 */ /* 0x000fe2000f8e02ff */
[----:B------:R-:W-:Y:S01]  /*0b50*/  UIMAD.WIDE UR8, UR18, 0x2, URZ ;  /* 0x00000002120878a5 */ /* 0x000fe2000f8e02ff */
[----:B------:R3:W-:Y:S01]  /*0b60*/  STS.U16 [R11+UR5+0x580], R26 ;  /* 0x0005801a0b007988 */ /* 0x0007e20008000405 */
[----:B------:R-:W-:Y:S01]  /*0b70*/  ULOP3.LUT UR18, UR6, 0x4, URZ, 0xc0, !UPT ;  /* 0x0000000406127892 */ /* 0x000fe2000f8ec0ff */
[C---:B-1----:R-:W-:Y:S01]  /*0b80*/  IMAD.SHL.U32 R5, R3.reuse, 0x2, RZ ;  /* 0x0000000203057824 */ /* 0x042fe200078e00ff */
[----:B0-----:R-:W-:Y:S01]  /*0b90*/  USHF.L.U32 UR8, UR10, 0x8, URZ ;  /* 0x000000080a087899 */ /* 0x001fe200080006ff */
[----:B------:R-:W-:Y:S01]  /*0ba0*/  IMAD.HI R4, R3, 0x2, RZ ;  /* 0x0000000203047827 */ /* 0x000fe200078e02ff */
[----:B------:R0:W-:Y:S01]  /*0bb0*/  STS.U16 [R13+UR5+0x200], R12 ;  /* 0x0002000c0d007988 */ /* 0x0001e20008000405 */
[----:B------:R-:W-:Y:S01]  /*0bc0*/  SGXT.U32 R3, R6, 0x4 ;  /* 0x000000040603781a */ /* 0x000fe20000000000 */
[----:B------:R-:W-:Y:S01]  /*0bd0*/  VOTEU.ALL UP2, P4 ;  /* 0x0000000000ff7886 */ /* 0x000fe20002040000 */
[----:B--2---:R-:W-:Y:S01]  /*0be0*/  IADD3 R10, P0, P1, R5, UR11, R36 ;  /* 0x0000000b050a7c10 */ /* 0x004fe2000f91e024 */
[----:B------:R-:W-:Y:S01]  /*0bf0*/  STS.U16 [R13+UR5+0x600], R28 ;  /* 0x0006001c0d007988 */ /* 0x000fe20008000405 */
[----:B------:R-:W-:-:S04]  /*0c00*/  @!UP1 UIADD3 UR12, UPT, UPT, -UR22, 0x100000, URZ ;  /* 0x00100000160c9890 */ /* 0x000fc8000fffe1ff */
[----:B------:R-:W-:Y:S02]  /*0c10*/  @!UP1 USHF.L.U32 UR13, UR12, 0xb, URZ ;  /* 0x0000000b0c0d9899 */ /* 0x000fe400080006ff */
[----:B------:R-:W-:Y:S01]  /*0c20*/  @!UP1 USHF.L.U32 UR12, UR12, 0x1, URZ ;  /* 0x000000010c0c9899 */ /* 0x000fe200080006ff */
[----:B------:R-:W-:Y:S01]  /*0c30*/  IMAD R5, R3, UR19, RZ ;  /* 0x0000001303057c24 */ /* 0x000fe2000f8e02ff */
[----:B---3--:R-:W-:Y:S01]  /*0c40*/  IADD3.X R11, PT, PT, R4, UR9, R37, P0, P1 ;  /* 0x00000009040b7c10 */ /* 0x008fe200087e2425 */
[----:B------:R-:W-:Y:S01]  /*0c50*/  USHF.L.U32 UR9, UR6, 0x15, URZ ;  /* 0x0000001506097899 */ /* 0x000fe200080006ff */
[----:B------:R-:W-:Y:S01]  /*0c60*/  STS.U16 [R15+UR5+0x280], R14 ;  /* 0x0002800e0f007988 */ /* 0x000fe20008000405 */
[C---:B------:R-:W-:Y:S01]  /*0c70*/  LEA.HI R4, R0.reuse, 0x30, RZ, 0x1c ;  /* 0x0000003000047811 */ /* 0x040fe200078fe0ff */
[----:B0-----:R-:W-:Y:S01]  /*0c80*/  IMAD.U32 R12, RZ, RZ, UR19 ;  /* 0x00000013ff0c7e24 */ /* 0x001fe2000f8e00ff */
[----:B------:R-:W-:Y:S01]  /*0c90*/  ULOP3.LUT UR17, UR9, 0x600000, URZ, 0xc0, !UPT ;  /* 0x0060000009117892 */ /* 0x000fe2000f8ec0ff */
[----:B------:R-:W-:Y:S01]  /*0ca0*/  STS.U16 [R15+UR5+0x680], R30 ;  /* 0x0006801e0f007988 */ /* 0x000fe20008000405 */
[----:B------:R-:W-:Y:S01]  /*0cb0*/  LEA.HI R3, R0, 0x70, RZ, 0x1c ;  /* 0x0000007000037811 */ /* 0x000fe200078fe0ff */
[----:B------:R-:W-:Y:S01]  /*0cc0*/  IMAD R6, R4, UR19, RZ ;  /* 0x0000001304067c24 */ /* 0x000fe2000f8e02ff */
[----:B------:R-:W-:Y:S01]  /*0cd0*/  UIADD3 UR10, UPT, UPT, UR7, UR17, URZ ;  /* 0x00000011070a7290 */ /* 0x000fe2000fffe0ff */
[----:B------:R-:W-:Y:S01]  /*0ce0*/  STS.U16 [R17+UR5+0x300], R16 ;  /* 0x0003001011007988 */ /* 0x000fe20008000405 */
[C---:B------:R-:W-:Y:S01]  /*0cf0*/  LEA R4, R12.reuse, R5, 0x4 ;  /* 0x000000050c047211 */ /* 0x040fe200078e20ff */
[----:B------:R-:W-:Y:S01]  /*0d00*/  IMAD R8, R3, UR19, RZ ;  /* 0x0000001303087c24 */ /* 0x000fe2000f8e02ff */
[----:B------:R-:W-:Y:S01]  /*0d10*/  ULEA UR10, UR18, UR10, 0x2 ;  /* 0x0000000a120a7291 */ /* 0x000fe2000f8e10ff */
[----:B------:R-:W-:Y:S01]  /*0d20*/  STS.U16 [R17+UR5+0x700], R32 ;  /* 0x0007002011007988 */ /* 0x000fe20008000405 */
[CC--:B------:R-:W-:Y:S01]  /*0d30*/  LEA R52, P0, R5.reuse, R10.reuse, 0x1 ;  /* 0x0000000a05347211 */ /* 0x0c0fe200078008ff */
[----:B------:R-:W-:Y:S01]  /*0d40*/  IMAD R3, R12, 0x10, R4 ;  /* 0x000000100c037824 */ /* 0x000fe200078e0204 */
[CC--:B------:R-:W-:Y:S01]  /*0d50*/  LEA R50, P1, R4.reuse, R10.reuse, 0x1 ;  /* 0x0000000a04327211 */ /* 0x0c0fe200078208ff */
[----:B------:R-:W-:Y:S01]  /*0d60*/  STS.U16 [R9+UR5+0x380], R18 ;  /* 0x0003801209007988 */ /* 0x000fe20008000405 */
[-C--:B------:R-:W-:Y:S01]  /*0d70*/  LEA.HI.X.SX32 R53, R5, R11.reuse, 0x1, P0 ;  /* 0x0000000b05357211 */ /* 0x080fe200000f0eff */
[----:B------:R-:W-:Y:S01]  /*0d80*/  UIADD3 UR9, UPT, UPT, UR8, 0x100, URZ ;  /* 0x0000010008097890 */ /* 0x000fe2000fffe0ff */
[----:B------:R-:W-:Y:S01]  /*0d90*/  LEA R48, P0, R3, R10, 0x1 ;  /* 0x0000000a03307211 */ /* 0x000fe200078008ff */
[----:B------:R0:W-:Y:S01]  /*0da0*/  STS.U16 [R9+UR5+0x780], R7 ;  /* 0x0007800709007988 */ /* 0x0001e20008000405 */
[----:B------:R-:W-:-:S02]  /*0db0*/  LEA.HI.X.SX32 R51, R4, R11, 0x1, P1 ;  /* 0x0000000b04337211 */ /* 0x000fc400008f0eff */
[-C--:B------:R-:W-:Y:S01]  /*0dc0*/  LEA R38, P3, R8, R10.reuse, 0x1 ;  /* 0x0000000a08267211 */ /* 0x080fe200078608ff */
[----:B------:R-:W-:Y:S01]  /*0dd0*/  STTM.x16 tmem[UR10], RZ ;  /* 0x000000ff000079ed */ /* 0x000fe2000824000a */
[----:B------:R-:W1:Y:S02]  /*0de0*/  FENCE.VIEW.ASYNC.T ;  /* 0x00000000000073c6 */ /* 0x000e640000000200 */
[----:B-1----:R-:W-:Y:S01]  /*0df0*/  BAR.SYNC.DEFER_BLOCKING 0x0 ;  /* 0x0000000000007b1d */ /* 0x002fe20000010000 */
[----:B------:R-:W-:Y:S02]  /*0e00*/  LEA R46, P2, R6, R10, 0x1 ;  /* 0x0000000a062e7211 */ /* 0x000fe400078408ff */
[-C--:B------:R-:W-:Y:S01]  /*0e10*/  LEA.HI.X.SX32 R49, R3, R11.reuse, 0x1, P0 ;  /* 0x0000000b03317211 */ /* 0x080fe200000f0eff */
[----:B0-----:R-:W-:Y:S01]  /*0e20*/  IMAD R7, R12, 0x20, R3 ;  /* 0x000000200c077824 */ /* 0x001fe200078e0203 */
[----:B------:R-:W-:Y:S02]  /*0e30*/  ISETP.LT.AND P0, PT, RZ, UR9, PT ;  /* 0x00000009ff007c0c */ /* 0x000fe4000bf01270 */
[----:B------:R-:W-:Y:S01]  /*0e40*/  LEA.HI.X.SX32 R39, R8, R11, 0x1, P3 ;  /* 0x0000000b08277211 */ /* 0x000fe200018f0eff */
[----:B------:R0:W-:Y:S01]  /*0e50*/  STL.64 [R1+0xb0], R52 ;  /* 0x0000b03401007387 */ /* 0x0001e20000100a00 */
[----:B------:R-:W-:-:S02]  /*0e60*/  LEA R5, R12, R7, 0x4 ;  /* 0x000000070c057211 */ /* 0x000fc400078e20ff */
[----:B------:R-:W-:Y:S01]  /*0e70*/  LEA.HI.X.SX32 R47, R6, R11, 0x1, P2 ;  /* 0x0000000b062f7211 */ /* 0x000fe200010f0eff */
[----:B------:R0:W-:Y:S01]  /*0e80*/  STL.64 [R1+0xa8], R50 ;  /* 0x0000a83201007387 */ /* 0x0001e20000100a00 */
[-C--:B------:R-:W-:Y:S01]  /*0e90*/  LEA R44, P1, R7, R10.reuse, 0x1 ;  /* 0x0000000a072c7211 */ /* 0x080fe200078208ff */
[----:B------:R-:W-:Y:S01]  /*0ea0*/  IMAD R4, R12, 0x10, R5 ;  /* 0x000000100c047824 */ /* 0x000fe200078e0205 */
[-C--:B------:R-:W-:Y:S01]  /*0eb0*/  LEA R42, P2, R5, R10.reuse, 0x1 ;  /* 0x0000000a052a7211 */ /* 0x080fe200078408ff */
[----:B------:R0:W-:Y:S01]  /*0ec0*/  STL.64 [R1+0x98], R46 ;  /* 0x0000982e01007387 */ /* 0x0001e20000100a00 */
[----:B------:R-:W-:Y:S02]  /*0ed0*/  PRMT R6, RZ, 0x7610, R6 ;  /* 0x00007610ff067816 */ /* 0x000fe40000000006 */
[----:B------:R-:W-:Y:S01]  /*0ee0*/  LEA R40, P3, R4, R10, 0x1 ;  /* 0x0000000a04287211 */ /* 0x000fe200078608ff */
[----:B------:R0:W-:Y:S01]  /*0ef0*/  STL.64 [R1+0x78], R38 ;  /* 0x0000782601007387 */ /* 0x0001e20000100a00 */
[----:B------:R-:W-:-:S02]  /*0f00*/  PRMT R8, RZ, 0x7610, R8 ;  /* 0x00007610ff087816 */ /* 0x000fc40000000008 */
[----:B------:R-:W-:Y:S01]  /*0f10*/  LEA.HI.X.SX32 R41, R4, R11, 0x1, P3 ;  /* 0x0000000b04297211 */ /* 0x000fe200018f0eff */
[----:B------:R-:W1:Y:S02]  /*0f20*/  FENCE.VIEW.ASYNC.S ;  /* 0x00000000000073c6 */ /* 0x000e640000000000 */
[----:B-1----:R1:W2:Y:S02]  /*0f30*/  @!UP2 SYNCS.EXCH.64 URZ, [UR16], UR12 ;  /* 0x0000000c10ffa5b2 */ /* 0x0022a40008000100 */
[----:B--2---:R-:W-:Y:S01]  /*0f40*/  BAR.SYNC.DEFER_BLOCKING 0x0 ;  /* 0x0000000000007b1d */ /* 0x004fe20000010000 */
[----:B------:R-:W-:Y:S02]  /*0f50*/  PRMT R4, RZ, 0x7610, R4 ;  /* 0x00007610ff047816 */ /* 0x000fe40000000004 */
[----:B------:R-:W-:Y:S02]  /*0f60*/  PRMT R10, RZ, 0x7610, R10 ;  /* 0x00007610ff0a7816 */ /* 0x000fe4000000000a */
[----:B------:R-:W-:-:S02]  /*0f70*/  PRMT R12, RZ, 0x7610, R12 ;  /* 0x00007610ff0c7816 */ /* 0x000fc4000000000c */
[----:B------:R-:W-:Y:S01]  /*0f80*/  PRMT R14, RZ, 0x7610, R14 ;  /* 0x00007610ff0e7816 */ /* 0x000fe2000000000e */
[----:B------:R0:W-:Y:S01]  /*0f90*/  STL.64 [R1+0xa0], R48 ;  /* 0x0000a03001007387 */ /* 0x0001e20000100a00 */
[----:B------:R-:W-:Y:S02]  /*0fa0*/  PRMT R16, RZ, 0x7610, R16 ;  /* 0x00007610ff107816 */ /* 0x000fe40000000010 */
[----:B------:R-:W-:Y:S02]  /*0fb0*/  PRMT R18, RZ, 0x7610, R18 ;  /* 0x00007610ff127816 */ /* 0x000fe40000000012 */
[-C--:B------:R-:W-:Y:S02]  /*0fc0*/  LEA.HI.X.SX32 R45, R7, R11.reuse, 0x1, P1 ;  /* 0x0000000b072d7211 */ /* 0x080fe400008f0eff */
[----:B------:R-:W-:Y:S02]  /*0fd0*/  LEA.HI.X.SX32 R43, R5, R11, 0x1, P2 ;  /* 0x0000000b052b7211 */ /* 0x000fe400010f0eff */
[----:B------:R-:W-:Y:S01]  /*0fe0*/  SHF.R.S32.HI R3, RZ, 0x6, R0 ;  /* 0x00000006ff037819 */ /* 0x000fe20000011400 */
[----:B------:R0:W-:Y:S01]  /*0ff0*/  STL.64 [R1+0x90], R44 ;  /* 0x0000902c01007387 */ /* 0x0001e20000100a00 */
[----:B-1----:R-:W-:-:S04]  /*1000*/  @!UP1 UIADD3 UR12, UPT, UPT, -UR22, 0x100000, URZ ;  /* 0x00100000160c9890 */ /* 0x002fc8000fffe1ff */
[----:B------:R-:W-:Y:S02]  /*1010*/  @!UP1 USHF.L.U32 UR13, UR12, 0xb, URZ ;  /* 0x0000000b0c0d9899 */ /* 0x000fe400080006ff */
[----:B------:R-:W-:Y:S01]  /*1020*/  @!UP1 USHF.L.U32 UR12, UR12, 0x1, URZ ;  /* 0x000000010c0c9899 */ /* 0x000fe200080006ff */
[----:B------:R0:W-:Y:S04]  /*1030*/  STL.64 [R1+0x88], R42 ;  /* 0x0000882a01007387 */ /* 0x0001e80000100a00 */
[----:B------:R-:W2:Y:S04]  /*1040*/  @P0 LDG.E.U16 R4, desc[UR20][R52.64] ;  /* 0x0000001434040981 */ /* 0x000ea8000c1e1500 */
[----:B------:R-:W3:Y:S04]  /*1050*/  @P0 LDG.E.U16 R6, desc[UR20][R50.64] ;  /* 0x0000001432060981 */ /* 0x000ee8000c1e1500 */
[----:B------:R-:W4:Y:S04]  /*1060*/  @P0 LDG.E.U16 R8, desc[UR20][R48.64] ;  /* 0x0000001430080981 */ /* 0x000f28000c1e1500 */
[----:B------:R-:W4:Y:S04]  /*1070*/  @P0 LDG.E.U16 R10, desc[UR20][R46.64] ;  /* 0x000000142e0a0981 */ /* 0x000f28000c1e1500 */
[----:B------:R-:W4:Y:S04]  /*1080*/  @P0 LDG.E.U16 R12, desc[UR20][R44.64] ;  /* 0x000000142c0c0981 */ /* 0x000f28000c1e1500 */
[----:B------:R-:W4:Y:S04]  /*1090*/  @P0 LDG.E.U16 R14, desc[UR20][R42.64] ;  /* 0x000000142a0e0981 */ /* 0x000f28000c1e1500 */
[----:B------:R-:W4:Y:S04]  /*10a0*/  @P0 LDG.E.U16 R16, desc[UR20][R40.64] ;  /* 0x0000001428100981 */ /* 0x000f28000c1e1500 */
[----:B------:R-:W4:Y:S01]  /*10b0*/  @P0 LDG.E.U16 R18, desc[UR20][R38.64] ;  /* 0x0000001426120981 */ /* 0x000f22000c1e1500 */
[----:B------:R-:W-:-:S03]  /*10c0*/  SGXT R3, R3, 0x1 ;  /* 0x000000010303781a */ /* 0x000fc60000000200 */
[----:B------:R0:W-:Y:S01]  /*10d0*/  STL.64 [R1+0x80], R40 ;  /* 0x0000802801007387 */ /* 0x0001e20000100a00 */
[----:B------:R-:W-:-:S04]  /*10e0*/  @!UP1 UIADD3 UR22, UPT, UPT, -UR22, 0x100000, URZ ;  /* 0x0010000016169890 */ /* 0x000fc8000fffe1ff */
[----:B------:R-:W-:Y:S02]  /*10f0*/  @!UP1 USHF.L.U32 UR23, UR22, 0xb, URZ ;  /* 0x0000000b16179899 */ /* 0x000fe400080006ff */
[----:B------:R-:W-:Y:S01]  /*1100*/  @!UP1 USHF.L.U32 UR22, UR22, 0x1, URZ ;  /* 0x0000000116169899 */ /* 0x000fe200080006ff */
[----:B------:R-:W-:Y:S01]  /*1110*/  VOTEU.ALL UP2, P4 ;  /* 0x0000000000ff7886 */ /* 0x000fe20002040000 */
[----:B------:R-:W-:Y:S02]  /*1120*/  LOP3.LUT R3, R3, 0x90, RZ, 0xc0, !PT ;  /* 0x0000009003037812 */ /* 0x000fe400078ec0ff */
[----:B------:R-:W-:Y:S01]  /*1130*/  ISETP.EQ.U32.AND P1, PT, RZ, UR6, P0 ;  /* 0x00000006ff007c0c */ /* 0x000fe20008722070 */
[----:B------:R-:W-:Y:S01]  /*1140*/  UIADD3 UR11, UPT, UPT, UR7, 0x20, URZ ;  /* 0x00000020070b7890 */ /* 0x000fe2000fffe0ff */
[----:B------:R-:W-:Y:S01]  /*1150*/  LOP3.LUT R3, R3, 0x17e, R132, 0x78, !PT ;  /* 0x0000017e03037812 */ /* 0x000fe200078e7884 */
[----:B------:R1:W0:Y:S01]  /*1160*/  @!UP2 SYNCS.EXCH.64 URZ, [UR5+0x5008], UR12 ;  /* 0x0050080c05ffa5b2 */ /* 0x0002220008000100 */
[----:B------:R-:W-:Y:S01]  /*1170*/  VOTEU.ALL UP2, P4 ;  /* 0x0000000000ff7886 */ /* 0x000fe20002040000 */
[----:B------:R-:W-:-:S02]  /*1180*/  UIADD3 UR14, UPT, UPT, UR5, 0x3000, URZ ;  /* 0x00003000050e7890 */ /* 0x000fc4000fffe0ff */
[----:B-1----:R-:W-:-:S04]  /*1190*/  UIADD3 UR12, UPT, UPT, UR17, UR11, URZ ;  /* 0x0000000b110c7290 */ /* 0x002fc8000fffe0ff */
[----:B------:R-:W-:Y:S01]  /*11a0*/  ULEA UR12, UR18, UR12, 0x5 ;  /* 0x0000000c120c7291 */ /* 0x000fe2000f8e28ff */
[----:B--2---:R1:W-:Y:S04]  /*11b0*/  STS.U16 [R3+UR5+0x2000], R4 ;  /* 0x0020000403007988 */ /* 0x0043e80008000405 */
[----:B---3--:R1:W-:Y:S04]  /*11c0*/  STS.U16 [R3+UR5+0x2200], R6 ;  /* 0x0022000603007988 */ /* 0x0083e80008000405 */
[----:B----4-:R1:W-:Y:S04]  /*11d0*/  STS.U16 [R3+UR5+0x2400], R8 ;  /* 0x0024000803007988 */ /* 0x0103e80008000405 */
[----:B------:R1:W-:Y:S04]  /*11e0*/  STS.U16 [R3+UR5+0x2600], R10 ;  /* 0x0026000a03007988 */ /* 0x0003e80008000405 */
[----:B------:R1:W-:Y:S04]  /*11f0*/  STS.U16 [R3+UR5+0x2800], R12 ;  /* 0x0028000c03007988 */ /* 0x0003e80008000405 */
[----:B------:R1:W-:Y:S04]  /*1200*/  STS.U16 [R3+UR5+0x2a00], R14 ;  /* 0x002a000e03007988 */ /* 0x0003e80008000405 */
[----:B------:R1:W-:Y:S04]  /*1210*/  STS.U16 [R3+UR5+0x2c00], R16 ;  /* 0x002c001003007988 */ /* 0x0003e80008000405 */
[----:B------:R1:W-:Y:S01]  /*1220*/  STS.U16 [R3+UR5+0x2e00], R18 ;  /* 0x002e001203007988 */ /* 0x0003e20008000405 */
[----:B0-----:R0:W-:Y:S06]  /*1230*/  MEMBAR.ALL.CTA ;  /* 0x0000000000007992 */ /* 0x0011ec0000008000 */
[----:B0-----:R-:W-:Y:S04]  /*1240*/  FENCE.VIEW.ASYNC.S ;  /* 0x00000000000073c6 */ /* 0x001fe80000000000 */
[----:B------:R-:W0:Y:S02]  /*1250*/  FENCE.VIEW.ASYNC.S ;  /* 0x00000000000073c6 */ /* 0x000e240000000000 */
[----:B0-----:R1:W0:Y:S02]  /*1260*/  @!UP2 SYNCS.EXCH.64 URZ, [UR5+0x3000], UR22 ;  /* 0x0030001605ffa5b2 */ /* 0x0012240008000100 */
[----:B0-----:R-:W-:Y:S06]  /*1270*/  BAR.SYNC.DEFER_BLOCKING 0x0 ;  /* 0x0000000000007b1d */ /* 0x001fec0000010000 */
[----:B-1----:R-:W-:Y:S05]  /*1280*/  @!P1 BRA `(.L_x_6) ;  /* 0x00000000005c9947 */ /* 0x002fea0003800000 */
[----:B------:R-:W-:Y:S02]  /*1290*/  USHF.R.U32.HI UR22, URZ, 0x4, UR5 ;  /* 0x00000004ff167899 */ /* 0x000fe40008011605 */
[----:B------:R-:W-:Y:S02]  /*12a0*/  UIADD3 UR13, UPT, UPT, UR5, 0x2000, URZ ;  /* 0x00002000050d7890 */ /* 0x000fe4000fffe0ff */
[----:B------:R-:W-:Y:S02]  /*12b0*/  USGXT.U32 UR22, UR22, 0xe ;  /* 0x0000000e1616789a */ /* 0x000fe40008000000 */
[----:B------:R-:W-:Y:S01]  /*12c0*/  USHF.R.U32.HI UR13, URZ, 0x4, UR13 ;  /* 0x00000004ff0d7899 */ /* 0x000fe2000801160d */
[----:B------:R-:W-:Y:S01]  /*12d0*/  UMOV UR26, 0x800100 ;  /* 0x00800100001a7882 */ /* 0x000fe20000000000 */
[----:B------:R-:W-:Y:S01]  /*12e0*/  UMOV UR27, 0x40004040 ;  /* 0x40004040001b7882 */ /* 0x000fe20000000000 */
[----:B------:R-:W-:Y:S01]  /*12f0*/  UMOV UR23, URZ ;  /* 0x000000ff00177c82 */ /* 0x000fe20008000000 */
[----:B------:R-:W-:-:S02]  /*1300*/  USGXT.U32 UR24, UR13, 0xe ;  /* 0x0000000e0d18789a */ /* 0x000fc40008000000 */
[----:B------:R-:W-:Y:S02]  /*1310*/  UIADD3.64 UR26, UPT, UPT, UR22, UR26, URZ ;  /* 0x0000001a161a7297 */ /* 0x000fe4000fffe0ff */
[----:B------:R-:W-:Y:S02]  /*1320*/  ULOP3.LUT UR22, UR22, 0x800000, URZ, 0xfc, !UPT ;  /* 0x0080000016167892 */ /* 0x000fe4000f8efcff */
[----:B------:R-:W-:Y:S01]  /*1330*/  UIADD3 UR28, UPT, UPT, UR7, 0xa0, URZ ;  /* 0x000000a0071c7890 */ /* 0x000fe2000fffe0ff */
[----:B------:R-:W-:Y:S01]  /*1340*/  UMOV UR30, 0x0 ;  /* 0x00000000001e7882 */ /* 0x000fe20000000000 */
[----:B------:R-:W-:Y:S01]  /*1350*/  UMOV UR31, 0x8208490 ;  /* 0x08208490001f7882 */ /* 0x000fe20000000000 */
[----:B------:R-:W-:Y:S01]  /*1360*/  UMOV UR15, URZ ;  /* 0x000000ff000f7c82 */ /* 0x000fe20008000000 */
[----:B------:R-:W-:Y:S01]  /*1370*/  UMOV UR25, 0xc0004010 ;  /* 0xc000401000197882 */ /* 0x000fe20000000000 */
[----:B------:R-:W-:Y:S01]  /*1380*/  UMOV UR23, 0x40004040 ;  /* 0x4000404000177882 */ /* 0x000fe20000000000 */
[----:B------:R-:W-:Y:S01]  /*1390*/  UMOV UR32, 0x0 ;  /* 0x0000000000207882 */ /* 0x000fe20000000000 */
[----:B------:R-:W-:Y:S01]  /*13a0*/  UMOV UR33, 0x8208490 ;  /* 0x0820849000217882 */ /* 0x000fe20000000000 */
[----:B------:R-:W-:Y:S01]  /*13b0*/  UMOV UR13, UR14 ;  /* 0x0000000e000d7c82 */ /* 0x000fe20008000000 */
[----:B------:R0:W-:Y:S01]  /*13c0*/  UTCHMMA gdesc[UR22], gdesc[UR24], tmem[UR11], tmem[UR30], idesc[UR31], !UPT ;  /* 0x00ff1e18160075ea */ /* 0x0001e2000f80000b */
[----:B------:R0:W-:Y:S01]  /*13d0*/  UTCHMMA gdesc[UR26], gdesc[UR24], tmem[UR28], tmem[UR32], idesc[UR33], !UPT ;  /* 0x00ff20181a0075ea */ /* 0x0001e2000f80001c */
[----:B------:R0:W-:Y:S01]  /*13e0*/  UTCBAR [UR13], URZ ;  /* 0x000000ff0d0073e9 */ /* 0x0001e200080000ff */
[----:B------:R-:W-:Y:S01]  /*13f0*/  NOP ;  /* 0x0000000000007918 */ /* 0x000fe20000000000 */
.L_x_6:
[----:B------:R-:W-:Y:S05]  /*1400*/  @!P0 BRA `(.L_x_7) ;  /* 0x0000000000088947 */ /* 0x000fea0003800000 */
[----:B------:R-:W1:Y:S02]  /*1410*/  SYNCS.PHASECHK.TRANS64.TRYWAIT P2, [UR5+0x3000], RZ ;  /* 0x003000ffff0075a7 */ /* 0x000e640008041105 */
[----:B-1----:R-:W-:Y:S05]  /*1420*/  @!P2 BRA `(.L_x_8) ;  /* 0x000000c80004a947 */ /* 0x002fea0003800000 */
.L_x_7:
[----:B------:R-:W-:Y:S01]  /*1430*/  BAR.SYNC.DEFER_BLOCKING 0x0 ;  /* 0x0000000000007b1d */ /* 0x000fe20000010000 */
[C---:B------:R-:W-:Y:S01]  /*1440*/  ISETP.GT.AND P3, PT, R2.reuse, 0x1, PT ;  /* 0x000000010200780c */ /* 0x040fe20003f64270 */
[----:B------:R-:W-:Y:S01]  /*1450*/  UISETP.GT.AND UP2, UPT, UR8, -0x1, UPT ;  /* 0xffffffff0800788c */ /* 0x000fe2000bf44270 */
[C---:B------:R-:W-:Y:S02]  /*1460*/  ISETP.GT.AND P2, PT, R2.reuse, RZ, PT ;  /* 0x000000ff0200720c */ /* 0x040fe40003f44270 */
[C---:B------:R-:W-:Y:S01]  /*1470*/  ISETP.GT.AND P5, PT, R2.reuse, 0x2, PT ;  /* 0x000000020200780c */ /* 0x040fe20003fa4270 */
[----:B0-----:R-:W0:Y:S01]  /*1480*/  LDCU UR13, c[0x0][0x3a8] ;  /* 0x00007500ff0d77ac */ /* 0x001e220008000800 */
[----:B------:R-:W-:Y:S01]  /*1490*/  ISETP.GT.AND P4, PT, R2, 0x3, PT ;  /* 0x000000030200780c */ /* 0x000fe20003f84270 */
[----:B------:R-:W0:Y:S01]  /*14a0*/  LDTM.x128 R4, tmem[UR12] ;  /* 0x0000000c000479ee */ /* 0x000e2200083c0000 */
[----:B------:R-:W1:Y:S01]  /*14b0*/  LDC R165, c[0x0][0x3d8] ;  /* 0x0000f600ffa57b82 */ /* 0x000e620000000800 */
[----:B------:R-:W2:Y:S01]  /*14c0*/  LDCU.64 UR22, c[0x0][0x3d0] ;  /* 0x00007a00ff1677ac */ /* 0x000ea20008000a00 */
[----:B------:R-:W-:-:S13]  /*14d0*/  LOP3.LUT P6, RZ, R0, 0xff, RZ, 0xc0, !PT ;  /* 0x000000ff00ff7812 */ /* 0x000fda00078cc0ff */
[----:B------:R-:W3:Y:S01]  /*14e0*/  @!P6 SYNCS.CCTL.IV [UR5+0x3000] ;  /* 0x00300000ff00e9b1 */ /* 0x000ee20008000005 */
[----:B------:R-:W-:Y:S01]  /*14f0*/  NOP ;  /* 0x0000000000007918 */ /* 0x000fe20000000000 */
[----:B--2---:R-:W-:Y:S01]  /*1500*/  UIMAD UR22, UR4, UR22, URZ ;  /* 0x00000016041672a4 */ /* 0x004fe2000f8e02ff */
[----:B0-----:R-:W-:Y:S01]  /*1510*/  FMUL R6, R6, UR13 ;  /* 0x0000000d06067c20 */ /* 0x001fe20008400000 */
[----:B------:R-:W-:Y:S01]  /*1520*/  FMUL R10, R10, UR13 ;  /* 0x0000000d0a0a7c20 */ /* 0x000fe20008400000 */
[----:B------:R-:W-:Y:S01]  /*1530*/  FMUL R14, R14, UR13 ;  /* 0x0000000d0e0e7c20 */ /* 0x000fe20008400000 */
[----:B------:R-:W-:Y:S01]  /*1540*/  FMUL R18, R18, UR13 ;  /* 0x0000000d12127c20 */ /* 0x000fe20008400000 */
[----:B------:R-:W-:Y:S01]  /*1550*/  FMUL R22, R22, UR13 ;  /* 0x0000000d16167c20 */ /* 0x000fe20008400000 */
[----:B------:R-:W-:Y:S01]  /*1560*/  FSEL R6, R6, -INF , P3 ;  /* 0xff80000006067808 */ /* 0x000fe20001800000 */
[----:B------:R-:W-:Y:S01]  /*1570*/  FMUL R26, R26, UR13 ;  /* 0x0000000d1a1a7c20 */ /* 0x000fe20008400000 */
[----:B------:R-:W-:Y:S01]  /*1580*/  ISETP.GT.AND P3, PT, R2, 0x5, PT ;  /* 0x000000050200780c */ /* 0x000fe20003f64270 */
        /* <DEDUP_REMOVED lines=8> */
[----:B------:R-:W-:Y:S01]  /*1610*/  FSEL R5, R5, -INF , P2 ;  /* 0xff80000005057808 */ /* 0x000fe20001000000 */
[----:B------:R-:W-:Y:S01]  /*1620*/  FMUL R9, R9, UR13 ;  /* 0x0000000d09097c20 */ /* 0x000fe20008400000 */
[----:B------:R-:W-:Y:S01]  /*1630*/  FSEL R14, R14, -INF , P3 ;  /* 0xff8000000e0e7808 */ /* 0x000fe20001800000 */
[----:B------:R-:W-:Y:S01]  /*1640*/  FMUL R11, R11, UR13 ;  /* 0x0000000d0b0b7c20 */ /* 0x000fe20008400000 */
[----:B------:R-:W-:Y:S01]  /*1650*/  ISETP.GT.AND P3, PT, R2, 0xd, PT ;  /* 0x0000000d0200780c */ /* 0x000fe20003f64270 */
[----:B------:R-:W-:Y:S01]  /*1660*/  FMUL R12, R12, UR13 ;  /* 0x0000000d0c0c7c20 */ /* 0x000fe20008400000 */
[----:B------:R-:W-:Y:S01]  /*1670*/  ISETP.GT.AND P2, PT, R2, 0x4, PT ;  /* 0x000000040200780c */ /* 0x000fe20003f44270 */
[----:B------:R-:W-:Y:S01]  /*1680*/  FMUL R13, R13, UR13 ;  /* 0x0000000d0d0d7c20 */ /* 0x000fe20008400000 */
[----:B------:R-:W-:Y:S01]  /*1690*/  FSEL R18, R18, -INF , P3 ;  /* 0xff80000012127808 */ /* 0x000fe20001800000 */
[----:B------:R-:W-:Y:S01]  /*16a0*/  FMUL R15, R15, UR13 ;  /* 0x0000000d0f0f7c20 */ /* 0x000fe20008400000 */
[----:B------:R-:W-:Y:S01]  /*16b0*/  ISETP.GT.AND P3, PT, R2, 0x11, PT ;  /* 0x000000110200780c */ /* 0x000fe20003f64270 */
[----:B------:R-:W-:Y:S01]  /*16c0*/  FMUL R16, R16, UR13 ;  /* 0x0000000d10107c20 */ /* 0x000fe20008400000 */
[----:B------:R-:W-:Y:S01]  /*16d0*/  FSEL R7, R7, -INF , P5 ;  /* 0xff80000007077808 */ /* 0x000fe20002800000 */
        /* <DEDUP_REMOVED lines=21> */
[----:B------:R-:W-:Y:S01]  /*1830*/  PLOP3.LUT P3, PT, PT, PT, UP2, 0x80, 0x8 ;  /* 0x000000000008781c */ /* 0x000fe20003f6f028 */
[----:B------:R-:W-:Y:S01]  /*1840*/  FMUL R32, R32, UR13 ;  /* 0x0000000d20207c20 */ /* 0x000fe20008400000 */
[----:B------:R-:W-:Y:S01]  /*1850*/  FSEL R9, R9, -INF , P2 ;  /* 0xff80000009097808 */ /* 0x000fe20001000000 */
[----:B------:R-:W-:Y:S01]  /*1860*/  FMUL R33, R33, UR13 ;  /* 0x0000000d21217c20 */ /* 0x000fe20008400000 */
[----:B------:R-:W-:Y:S01]  /*1870*/  FSEL R155, R4, -INF , P3 ;  /* 0xff800000049b7808 */ /* 0x000fe20001800000 */
[----:B------:R-:W-:Y:S01]  /*1880*/  FMUL R35, R35, UR13 ;  /* 0x0000000d23237c20 */ /* 0x000fe20008400000 */
[----:B------:R-:W-:Y:S01]  /*1890*/  ISETP.GT.AND P2, PT, R2, 0x8, PT ;  /* 0x000000080200780c */ /* 0x000fe20003f44270 */
[----:B------:R-:W-:Y:S01]  /*18a0*/  FMUL R36, R36, UR13 ;  /* 0x0000000d24247c20 */ /* 0x000fe20008400000 */
[----:B------:R-:W-:Y:S01]  /*18b0*/  FMNMX3 R4, R155, R5, R6, !PT ;  /* 0x000000059b047276 */ /* 0x000fe20007800006 */
[----:B------:R-:W-:Y:S01]  /*18c0*/  FMUL R37, R37, UR13 ;  /* 0x0000000d25257c20 */ /* 0x000fe20008400000 */
[----:B------:R-:W-:Y:S01]  /*18d0*/  FSEL R11, R11, -INF , P5 ;  /* 0xff8000000b0b7808 */ /* 0x000fe20002800000 */
[----:B------:R-:W-:Y:S01]  /*18e0*/  FMUL R38, R38, UR13 ;  /* 0x0000000d26267c20 */ /* 0x000fe20008400000 */
[----:B------:R-:W-:Y:S01]  /*18f0*/  FMNMX3 R4, R4, R7, R8, !PT ;  /* 0x0000000704047276 */ /* 0x000fe20007800008 */
[----:B------:R-:W-:Y:S01]  /*1900*/  FMUL R39, R39, UR13 ;  /* 0x0000000d27277c20 */ /* 0x000fe20008400000 */
[----:B------:R-:W-:Y:S01]  /*1910*/  FSEL R12, R12, -INF , P4 ;  /* 0xff8000000c0c7808 */ /* 0x000fe20002000000 */
[----:B------:R-:W-:Y:S01]  /*1920*/  FMUL R40, R40, UR13 ;  /* 0x0000000d28287c20 */ /* 0x000fe20008400000 */
[----:B------:R-:W-:Y:S01]  /*1930*/  FMNMX3 R4, R4, R9, R10, !PT ;  /* 0x0000000904047276 */ /* 0x000fe2000780000a */
[----:B------:R-:W-:Y:S01]  /*1940*/  FMUL R41, R41, UR13 ;  /* 0x0000000d29297c20 */ /* 0x000fe20008400000 */
[----:B------:R-:W-:Y:S01]  /*1950*/  ISETP.GT.AND P5, PT, R2, 0xa, PT ;  /* 0x0000000a0200780c */ /* 0x000fe20003fa4270 */
[----:B------:R-:W-:Y:S01]  /*1960*/  FMUL R42, R42, UR13 ;  /* 0x0000000d2a2a7c20 */ /* 0x000fe20008400000 */
[----:B------:R-:W-:Y:S01]  /*1970*/  ISETP.GT.AND P4, PT, R2, 0xb, PT ;  /* 0x0000000b0200780c */ /* 0x000fe20003f84270 */
[----:B------:R-:W-:Y:S01]  /*1980*/  FMUL R45, R45, UR13 ;  /* 0x0000000d2d2d7c20 */ /* 0x000fe20008400000 */
[----:B------:R-:W-:Y:S01]  /*1990*/  FSEL R13, R13, -INF , P2 ;  /* 0xff8000000d0d7808 */ /* 0x000fe20001000000 */
[----:B------:R-:W-:Y:S01]  /*19a0*/  FMUL R43, R43, UR13 ;  /* 0x0000000d2b2b7c20 */ /* 0x000fe20008400000 */
[----:B------:R-:W-:Y:S01]  /*19b0*/  FMNMX3 R4, R4, R11, R12, !PT ;  /* 0x0000000b04047276 */ /* 0x000fe2000780000c */
[----:B------:R-:W-:Y:S01]  /*19c0*/  FMUL R44, R44, UR13 ;  /* 0x0000000d2c2c7c20 */ /* 0x000fe20008400000 */
[----:B------:R-:W-:Y:S01]  /*19d0*/  ISETP.GT.AND P2, PT, R2, 0xc, PT ;  /* 0x0000000c0200780c */ /* 0x000fe20003f44270 */
[----:B------:R-:W-:Y:S01]  /*19e0*/  FMUL R49, R49, UR13 ;  /* 0x0000000d31317c20 */ /* 0x000fe20008400000 */
[----:B------:R-:W-:Y:S01]  /*19f0*/  FSEL R15, R15, -INF , P5 ;  /* 0xff8000000f0f7808 */ /* 0x000fe20002800000 */
[----:B------:R-:W-:Y:S01]  /*1a00*/  FMUL R46, R46, UR13 ;  /* 0x0000000d2e2e7c20 */ /* 0x000fe20008400000 */
[----:B------:R-:W-:Y:S01]  /*1a10*/  FSEL R16, R16, -INF , P4 ;  /* 0xff80000010107808 */ /* 0x000fe20002000000 */
[----:B------:R-:W-:Y:S01]  /*1a20*/  FMUL R47, R47, UR13 ;  /* 0x0000000d2f2f7c20 */ /* 0x000fe20008400000 */
[----:B------:R-:W-:Y:S01]  /*1a30*/  FMNMX3 R4, R4, R13, R14, !PT ;  /* 0x0000000d04047276 */ /* 0x000fe2000780000e */
[----:B------:R-:W-:Y:S01]  /*1a40*/  FMUL R48, R48, UR13 ;  /* 0x0000000d30307c20 */ /* 0x000fe20008400000 */
[C---:B------:R-:W-:Y:S01]  /*1a50*/  ISETP.GT.AND P5, PT, R2.reuse, 0xe, PT ;  /* 0x0000000e0200780c */ /* 0x040fe20003fa4270 */
        /* <DEDUP_REMOVED lines=71> */
[----:B------:R-:W-:Y:S01]  /*1ed0*/  FSEL R35, R35, -INF , P5 ;  /* 0xff80000023237808 */ /* 0x000fe20002800000 */
        /* <DEDUP_REMOVED lines=29> */
[----:B------:R-:W-:Y:S01]  /*20b0*/  FSEL R41, R41, -INF , P2 ;  /* 0xff80000029297808 */ /* 0x000fe20001000000 */
[----:B------:R-:W-:Y:S01]  /*20c0*/  FMUL R101, R101, UR13 ;  /* 0x0000000d65657c20 */ /* 0x000fe20008400000 */
[----:B------:R-:W-:Y:S01]  /*20d0*/  ISETP.GT.AND P2, PT, R2, 0x28, PT ;  /* 0x000000280200780c */ /* 0x000fe20003f44270 */
        /* <DEDUP_REMOVED lines=60> */
[----:B------:R-:W-:Y:S01]  /*24a0*/  USHF.L.U32 UR13, UR22, 0x1, URZ ;  /* 0x00000001160d7899 */ /* 0x000fe200080006ff */
[----:B------:R-:W-:Y:S01]  /*24b0*/  FSEL R52, R52, -INF , P3 ;  /* 0xff80000034347808 */ /* 0x000fe20001800000 */
[----:B------:R-:W-:Y:S01]  /*24c0*/  UIMAD.WIDE UR24, UR22, 0x2, URZ ;  /* 0x00000002161878a5 */ /* 0x000fe2000f8e02ff */
[----:B------:R-:W-:-:S02]  /*24d0*/  FMNMX3 R4, R4, R49, R50, !PT ;  /* 0x0000003104047276 */ /* 0x000fc40007800032 */
[----:B------:R-:W-:Y:S02]  /*24e0*/  FSEL R61, R61, -INF , P2 ;  /* 0xff8000003d3d7808 */ /* 0x000fe40001000000 */
[C---:B------:R-:W-:Y:S02]  /*24f0*/  ISETP.GT.AND P2, PT, R2.reuse, 0x3c, PT ;  /* 0x0000003c0200780c */ /* 0x040fe40003f44270 */
[C---:B------:R-:W-:Y:S02]  /*2500*/  ISETP.GT.AND P4, PT, R2.reuse, 0x32, PT ;  /* 0x000000320200780c */ /* 0x040fe40003f84270 */
[----:B------:R-:W-:Y:S02]  /*2510*/  ISETP.GT.AND P3, PT, R2, 0x33, PT ;  /* 0x000000330200780c */ /* 0x000fe40003f64270 */
[----:B------:R-:W-:Y:S02]  /*2520*/  FSEL R54, R54, -INF , P5 ;  /* 0xff80000036367808 */ /* 0x000fe40002800000 */
[----:B------:R-:W-:-:S02]  /*2530*/  FMNMX3 R4, R4, R51, R52, !PT ;  /* 0x0000003304047276 */ /* 0x000fc40007800034 */
[----:B------:R-:W-:Y:S02]  /*2540*/  FSEL R133, R65, -INF , P2 ;  /* 0xff80000041857808 */ /* 0x000fe40001000000 */
[----:B------:R-:W-:Y:S02]  /*2550*/  ISETP.GT.AND P5, PT, R2, 0x35, PT ;  /* 0x000000350200780c */ /* 0x000fe40003fa4270 */
[----:B------:R-:W-:Y:S02]  /*2560*/  FSEL R55, R55, -INF , P4 ;  /* 0xff80000037377808 */ /* 0x000fe40002000000 */
[----:B------:R-:W-:Y:S02]  /*2570*/  FSEL R56, R56, -INF , P3 ;  /* 0xff80000038387808 */ /* 0x000fe40001800000 */
[----:B------:R-:W-:Y:S02]  /*2580*/  FMNMX3 R65, R4, R53, R54, !PT ;  /* 0x0000003504417276 */ /* 0x000fe40007800036 */
[----:B------:R-:W-:-:S02]  /*2590*/  ISETP.GT.AND P4, PT, R2, 0x36, PT ;  /* 0x000000360200780c */ /* 0x000fc40003f84270 */
[----:B------:R-:W-:Y:S02]  /*25a0*/  ISETP.GT.AND P3, PT, R2, 0x37, PT ;  /* 0x000000370200780c */ /* 0x000fe40003f64270 */
[----:B------:R-:W-:Y:S02]  /*25b0*/  FSEL R58, R58, -INF , P5 ;  /* 0xff8000003a3a7808 */ /* 0x000fe40002800000 */
[----:B------:R-:W-:Y:S02]  /*25c0*/  FMNMX3 R65, R65, R55, R56, !PT ;  /* 0x0000003741417276 */ /* 0x000fe40007800038 */
[----:B------:R-:W-:Y:S02]  /*25d0*/  ISETP.GT.AND P5, PT, R2, 0x39, PT ;  /* 0x000000390200780c */ /* 0x000fe40003fa4270 */
[----:B------:R-:W-:Y:S02]  /*25e0*/  FSEL R59, R59, -INF , P4 ;  /* 0xff8000003b3b7808 */ /* 0x000fe40002000000 */
[----:B------:R-:W-:-:S02]  /*25f0*/  FSEL R60, R60, -INF , P3 ;  /* 0xff8000003c3c7808 */ /* 0x000fc40001800000 */
[----:B------:R-:W-:Y:S02]  /*2600*/  FMNMX3 R65, R65, R57, R58, !PT ;  /* 0x0000003941417276 */ /* 0x000fe4000780003a */
[C---:B------:R-:W-:Y:S02]  /*2610*/  ISETP.GT.AND P4, PT, R2.reuse, 0x3a, PT ;  /* 0x0000003a0200780c */ /* 0x040fe40003f84270 */
[----:B------:R-:W-:Y:S02]  /*2620*/  ISETP.GT.AND P3, PT, R2, 0x3b, PT ;  /* 0x0000003b0200780c */ /* 0x000fe40003f64270 */
[----:B------:R-:W-:Y:S02]  /*2630*/  FSEL R62, R62, -INF , P5 ;  /* 0xff8000003e3e7808 */ /* 0x000fe40002800000 */
[----:B------:R-:W-:Y:S02]  /*2640*/  FMNMX3 R65, R65, R59, R60, !PT ;  /* 0x0000003b41417276 */ /* 0x000fe4000780003c */
[----:B------:R-:W-:-:S02]  /*2650*/  ISETP.GT.AND P5, PT, R2, 0x3d, PT ;  /* 0x0000003d0200780c */ /* 0x000fc40003fa4270 */
[----:B------:R-:W-:Y:S02]  /*2660*/  FSEL R63, R63, -INF , P4 ;  /* 0xff8000003f3f7808 */ /* 0x000fe40002000000 */
[----:B------:R-:W-:Y:S02]  /*2670*/  FSEL R64, R64, -INF , P3 ;  /* 0xff80000040407808 */ /* 0x000fe40001800000 */
[----:B------:R-:W-:Y:S02]  /*2680*/  FMNMX3 R65, R65, R61, R62, !PT ;  /* 0x0000003d41417276 */ /* 0x000fe4000780003e */
[C---:B------:R-:W-:Y:S02]  /*2690*/  ISETP.GT.AND P4, PT, R2.reuse, 0x3e, PT ;  /* 0x0000003e0200780c */ /* 0x040fe40003f84270 */
[----:B------:R-:W-:Y:S02]  /*26a0*/  ISETP.GT.AND P3, PT, R2, 0x3f, PT ;  /* 0x0000003f0200780c */ /* 0x000fe40003f64270 */
[----:B------:R-:W-:-:S02]  /*26b0*/  FSEL R66, R66, -INF , P5 ;  /* 0xff80000042427808 */ /* 0x000fc40002800000 */
[----:B------:R-:W-:Y:S02]  /*26c0*/  FMNMX3 R65, R65, R63, R64, !PT ;  /* 0x0000003f41417276 */ /* 0x000fe40007800040 */
[C---:B------:R-:W-:Y:S02]  /*26d0*/  ISETP.GT.AND P2, PT, R2.reuse, 0x40, PT ;  /* 0x000000400200780c */ /* 0x040fe40003f44270 */
[----:B------:R-:W-:Y:S02]  /*26e0*/  ISETP.GT.AND P5, PT, R2, 0x41, PT ;  /* 0x000000410200780c */ /* 0x000fe40003fa4270 */
[----:B------:R-:W-:Y:S02]  /*26f0*/  FSEL R135, R67, -INF , P4 ;  /* 0xff80000043877808 */ /* 0x000fe40002000000 */
[----:B------:R-:W-:Y:S02]  /*2700*/  FSEL R68, R68, -INF , P3 ;  /* 0xff80000044447808 */ /* 0x000fe40001800000 */
[----:B------:R-:W-:-:S02]  /*2710*/  FMNMX3 R65, R65, R133, R66, !PT ;  /* 0x0000008541417276 */ /* 0x000fc40007800042 */
[C---:B------:R-:W-:Y:S02]  /*2720*/  ISETP.GT.AND P4, PT, R2.reuse, 0x42, PT ;  /* 0x000000420200780c */ /* 0x040fe40003f84270 */
[----:B------:R-:W-:Y:S02]  /*2730*/  ISETP.GT.AND P3, PT, R2, 0x43, PT ;  /* 0x000000430200780c */ /* 0x000fe40003f64270 */
[----:B------:R-:W-:Y:S02]  /*2740*/  FSEL R137, R69, -INF , P2 ;  /* 0xff80000045897808 */ /* 0x000fe40001000000 */
[----:B------:R-:W-:Y:S02]  /*2750*/  FSEL R70, R70, -INF , P5 ;  /* 0xff80000046467808 */ /* 0x000fe40002800000 */
[----:B------:R-:W-:Y:S02]  /*2760*/  FMNMX3 R65, R65, R135, R68, !PT ;  /* 0x0000008741417276 */ /* 0x000fe40007800044 */
[----:B------:R-:W-:-:S02]  /*2770*/  ISETP.GT.AND P2, PT, R2, 0x44, PT ;  /* 0x000000440200780c */ /* 0x000fc40003f44270 */
[----:B------:R-:W-:Y:S02]  /*2780*/  ISETP.GT.AND P5, PT, R2, 0x45, PT ;  /* 0x000000450200780c */ /* 0x000fe40003fa4270 */
[----:B------:R-:W-:Y:S02]  /*2790*/  FSEL R139, R71, -INF , P4 ;  /* 0xff800000478b7808 */ /* 0x000fe40002000000 */
[----:B------:R-:W-:Y:S02]  /*27a0*/  FSEL R72, R72, -INF , P3 ;  /* 0xff80000048487808 */ /* 0x000fe40001800000 */
[----:B------:R-:W-:Y:S02]  /*27b0*/  FMNMX3 R65, R65, R137, R70, !PT ;  /* 0x0000008941417276 */ /* 0x000fe40007800046 */
[C---:B------:R-:W-:Y:S02]  /*27c0*/  ISETP.GT.AND P4, PT, R2.reuse, 0x46, PT ;  /* 0x000000460200780c */ /* 0x040fe40003f84270 */
[----:B------:R-:W-:-:S02]  /*27d0*/  ISETP.GT.AND P3, PT, R2, 0x47, PT ;  /* 0x000000470200780c */ /* 0x000fc40003f64270 */
[----:B------:R-:W-:Y:S02]  /*27e0*/  FSEL R141, R73, -INF , P2 ;  /* 0xff800000498d7808 */ /* 0x000fe40001000000 */
[----:B------:R-:W-:Y:S02]  /*27f0*/  FSEL R74, R74, -INF , P5 ;  /* 0xff8000004a4a7808 */ /* 0x000fe40002800000 */
[----:B------:R-:W-:Y:S02]  /*2800*/  FMNMX3 R65, R65, R139, R72, !PT ;  /* 0x0000008b41417276 */ /* 0x000fe40007800048 */
[C---:B------:R-:W-:Y:S02]  /*2810*/  ISETP.GT.AND P2, PT, R2.reuse, 0x48, PT ;  /* 0x000000480200780c */ /* 0x040fe40003f44270 */
[----:B------:R-:W-:Y:S02]  /*2820*/  ISETP.GT.AND P5, PT, R2, 0x49, PT ;  /* 0x000000490200780c */ /* 0x000fe40003fa4270 */
[----:B------:R-:W-:-:S02]  /*2830*/  FSEL R4, R75, -INF , P4 ;  /* 0xff8000004b047808 */ /* 0x000fc40002000000 */
[----:B------:R-:W-:Y:S02]  /*2840*/  FSEL R143, R76, -INF , P3 ;  /* 0xff8000004c8f7808 */ /* 0x000fe40001800000 */
[----:B------:R-:W-:Y:S02]  /*2850*/  FMNMX3 R65, R65, R141, R74, !PT ;  /* 0x0000008d41417276 */ /* 0x000fe4000780004a */
[C---:B------:R-:W-:Y:S02]  /*2860*/  ISETP.GT.AND P4, PT, R2.reuse, 0x4a, PT ;  /* 0x0000004a0200780c */ /* 0x040fe40003f84270 */
[----:B------:R-:W-:Y:S02]  /*2870*/  ISETP.GT.AND P3, PT, R2, 0x4b, PT ;  /* 0x0000004b0200780c */ /* 0x000fe40003f64270 */
[----:B------:R-:W-:Y:S02]  /*2880*/  FSEL R145, R77, -INF , P2 ;  /* 0xff8000004d917808 */ /* 0x000fe40001000000 */
        /* <DEDUP_REMOVED lines=127> */
[----:B------:R-:W-:Y:S02]  /*3080*/  ISETP.GT.AND P3, PT, R2, 0x7e, PT ;  /* 0x0000007e0200780c */ /* 0x000fe40003f64270 */
[----:B------:R-:W-:Y:S02]  /*3090*/  FSEL R129, R129, -INF , P2 ;  /* 0xff80000081817808 */ /* 0x000fe40001000000 */
[----:B------:R-:W-:Y:S02]  /*30a0*/  FSEL R65, R130, -INF , P5 ;  /* 0xff80000082417808 */ /* 0x000fe40002800000 */
[----:B------:R-:W-:Y:S02]  /*30b0*/  FMNMX3 R82, R82, R127, R67, !PT ;  /* 0x0000007f52527276 */ /* 0x000fe40007800043 */
[----:B------:R-:W-:Y:S02]  /*30c0*/  FSEL R131, R131, -INF , P3 ;  /* 0xff80000083837808 */ /* 0x000fe40001800000 */
[----:B------:R-:W-:-:S04]  /*30d0*/  FMNMX3 R82, R82, R129, R65, !PT ;  /* 0x0000008152527276 */ /* 0x000fc80007800041 */
[----:B------:R-:W-:-:S05]  /*30e0*/  FMNMX3 R90, R82, -INF , R131, !PT ;  /* 0xff800000525a7876 */ /* 0x000fca0007800083 */
[--C-:B------:R-:W-:Y:S01]  /*30f0*/  FADD R13, R13, -R90.reuse ;  /* 0x8000005a0d0d7221 */ /* 0x100fe20000000000 */
[--C-:B------:R-:W-:Y:S01]  /*3100*/  FADD R16, R16, -R90.reuse ;  /* 0x8000005a10107221 */ /* 0x100fe20000000000 */
[--C-:B------:R-:W-:Y:S01]  /*3110*/  FADD R17, R17, -R90.reuse ;  /* 0x8000005a11117221 */ /* 0x100fe20000000000 */
[--C-:B------:R-:W-:Y:S01]  /*3120*/  FADD R18, R18, -R90.reuse ;  /* 0x8000005a12127221 */ /* 0x100fe20000000000 */
[--C-:B------:R-:W-:Y:S01]  /*3130*/  FADD R155, R155, -R90.reuse ;  /* 0x8000005a9b9b7221 */ /* 0x100fe20000000000 */
[----:B------:R-:W-:Y:S01]  /*3140*/  FMUL R86, R13, 1.4426950216293334961 ;  /* 0x3fb8aa3b0d567820 */ /* 0x000fe20000400000 */
[--C-:B------:R-:W-:Y:S01]  /*3150*/  FADD R19, R19, -R90.reuse ;  /* 0x8000005a13137221 */ /* 0x100fe20000000000 */
[----:B------:R-:W-:Y:S01]  /*3160*/  FMUL R13, R16, 1.4426950216293334961 ;  /* 0x3fb8aa3b100d7820 */ /* 0x000fe20000400000 */
[--C-:B------:R-:W-:Y:S01]  /*3170*/  FADD R20, R20, -R90.reuse ;  /* 0x8000005a14147221 */ /* 0x100fe20000000000 */
[--C-:B------:R-:W-:Y:S01]  /*3180*/  FADD R5, R5, -R90.reuse ;  /* 0x8000005a05057221 */ /* 0x100fe20000000000 */
[----:B------:R-:W-:Y:S01]  /*3190*/  FMUL R16, R17, 1.4426950216293334961 ;  /* 0x3fb8aa3b11107820 */ /* 0x000fe20000400000 */
        /* <DEDUP_REMOVED lines=20> */
[----:B------:R-:W-:Y:S01]  /*32e0*/  MUFU.EX2 R82, R82 ;  /* 0x0000005200527308 */ /* 0x000fe20000000800 */
[----:B------:R-:W-:Y:S01]  /*32f0*/  FMUL R24, R25, 1.4426950216293334961 ;  /* 0x3fb8aa3b19187820 */ /* 0x000fe20000400000 */
[--C-:B------:R-:W-:Y:S01]  /*3300*/  FADD R29, R29, -R90.reuse ;  /* 0x8000005a1d1d7221 */ /* 0x100fe20000000000 */
[----:B------:R-:W-:Y:S01]  /*3310*/  FMUL R25, R26, 1.4426950216293334961 ;  /* 0x3fb8aa3b1a197820 */ /* 0x000fe20000400000 */
[--C-:B------:R-:W-:Y:S01]  /*3320*/  FADD R30, R30, -R90.reuse ;  /* 0x8000005a1e1e7221 */ /* 0x100fe20000000000 */
[----:B------:R-:W-:Y:S01]  /*3330*/  FMUL R157, R7, 1.4426950216293334961 ;  /* 0x3fb8aa3b079d7820 */ /* 0x000fe20000400000 */
[--C-:B------:R-:W-:Y:S01]  /*3340*/  FADD R8, R8, -R90.reuse ;  /* 0x8000005a08087221 */ /* 0x100fe20000000000 */
[----:B------:R-:W-:Y:S01]  /*3350*/  FMUL R26, R27, 1.4426950216293334961 ;  /* 0x3fb8aa3b1b1a7820 */ /* 0x000fe20000400000 */
[----:B------:R0:W2:Y:S01]  /*3360*/  MUFU.EX2 R155, R5 ;  /* 0x00000005009b7308 */ /* 0x0000a20000000800 */
[--C-:B------:R-:W-:Y:S01]  /*3370*/  FADD R31, R31, -R90.reuse ;  /* 0x8000005a1f1f7221 */ /* 0x100fe20000000000 */
[----:B------:R-:W-:Y:S01]  /*3380*/  FMUL R27, R28, 1.4426950216293334961 ;  /* 0x3fb8aa3b1c1b7820 */ /* 0x000fe20000400000 */
[--C-:B------:R-:W-:Y:S01]  /*3390*/  FADD R32, R32, -R90.reuse ;  /* 0x8000005a20207221 */ /* 0x100fe20000000000 */
[----:B------:R-:W-:Y:S01]  /*33a0*/  FMUL R28, R29, 1.4426950216293334961 ;  /* 0x3fb8aa3b1d1c7820 */ /* 0x000fe20000400000 */
[--C-:B------:R-:W-:Y:S01]  /*33b0*/  FADD R33, R33, -R90.reuse ;  /* 0x8000005a21217221 */ /* 0x100fe20000000000 */
[----:B------:R-:W-:Y:S01]  /*33c0*/  FMUL R29, R30, 1.4426950216293334961 ;  /* 0x3fb8aa3b1e1d7820 */ /* 0x000fe20000400000 */
[--C-:B------:R-:W-:Y:S01]  /*33d0*/  FADD R34, R34, -R90.reuse ;  /* 0x8000005a22227221 */ /* 0x100fe20000000000 */
[----:B------:R-:W4:Y:S01]  /*33e0*/  MUFU.EX2 R6, R6 ;  /* 0x0000000600067308 */ /* 0x000f220000000800 */
[--C-:B0-----:R-:W-:Y:S01]  /*33f0*/  FADD R5, R10, -R90.reuse ;  /* 0x8000005a0a057221 */ /* 0x101fe20000000000 */
[----:B------:R-:W-:Y:S01]  /*3400*/  FMUL R7, R8, 1.4426950216293334961 ;  /* 0x3fb8aa3b08077820 */ /* 0x000fe20000400000 */
[----:B------:R-:W-:Y:S01]  /*3410*/  FMUL R30, R31, 1.4426950216293334961 ;  /* 0x3fb8aa3b1f1e7820 */ /* 0x000fe20000400000 */
[--C-:B------:R-:W-:Y:S01]  /*3420*/  FADD R35, R35, -R90.reuse ;  /* 0x8000005a23237221 */ /* 0x100fe20000000000 */
[----:B------:R-:W-:Y:S01]  /*3430*/  FMUL R8, R5, 1.4426950216293334961 ;  /* 0x3fb8aa3b05087820 */ /* 0x000fe20000400000 */
[----:B------:R-:W-:Y:S01]  /*3440*/  FMUL R31, R32, 1.4426950216293334961 ;  /* 0x3fb8aa3b201f7820 */ /* 0x000fe20000400000 */
[--C-:B------:R-:W-:Y:S01]  /*3450*/  FADD R36, R36, -R90.reuse ;  /* 0x8000005a24247221 */ /* 0x100fe20000000000 */
[----:B------:R-:W0:Y:S01]  /*3460*/  MUFU.EX2 R157, R157 ;  /* 0x0000009d009d7308 */ /* 0x000e220000000800 */
[--C-:B------:R-:W-:Y:S01]  /*3470*/  FADD R9, R9, -R90.reuse ;  /* 0x8000005a09097221 */ /* 0x100fe20000000000 */
[--C-:B------:R-:W-:Y:S01]  /*3480*/  FADD R5, R14, -R90.reuse ;  /* 0x8000005a0e057221 */ /* 0x100fe20000000000 */
[----:B------:R-:W-:Y:S01]  /*3490*/  FMUL R32, R33, 1.4426950216293334961 ;  /* 0x3fb8aa3b21207820 */ /* 0x000fe20000400000 */
[--C-:B------:R-:W-:Y:S01]  /*34a0*/  FADD R37, R37, -R90.reuse ;  /* 0x8000005a25257221 */ /* 0x100fe20000000000 */
[----:B------:R-:W-:Y:S01]  /*34b0*/  FMUL R33, R34, 1.4426950216293334961 ;  /* 0x3fb8aa3b22217820 */ /* 0x000fe20000400000 */
[--C-:B------:R-:W-:Y:S01]  /*34c0*/  FADD R38, R38, -R90.reuse ;  /* 0x8000005a26267221 */ /* 0x100fe20000000000 */
[--C-:B------:R-:W-:Y:S01]  /*34d0*/  FADD R11, R11, -R90.reuse ;  /* 0x8000005a0b0b7221 */ /* 0x100fe20000000000 */
[--C-:B------:R-:W-:Y:S01]  /*34e0*/  FADD R12, R12, -R90.reuse ;  /* 0x8000005a0c0c7221 */ /* 0x100fe20000000000 */
[----:B------:R-:W-:Y:S01]  /*34f0*/  FMUL R34, R35, 1.4426950216293334961 ;  /* 0x3fb8aa3b23227820 */ /* 0x000fe20000400000 */
[--C-:B------:R-:W-:Y:S01]  /*3500*/  FADD R39, R39, -R90.reuse ;  /* 0x8000005a27277221 */ /* 0x100fe20000000000 */
[----:B------:R-:W-:Y:S01]  /*3510*/  FMUL R35, R36, 1.4426950216293334961 ;  /* 0x3fb8aa3b24237820 */ /* 0x000fe20000400000 */
[--C-:B------:R-:W-:Y:S01]  /*3520*/  FADD R40, R40, -R90.reuse ;  /* 0x8000005a28287221 */ /* 0x100fe20000000000 */
[----:B------:R-:W0:Y:S01]  /*3530*/  MUFU.EX2 R7, R7 ;  /* 0x0000000700077308 */ /* 0x000e220000000800 */
[----:B------:R-:W-:Y:S01]  /*3540*/  FMUL R84, R9, 1.4426950216293334961 ;  /* 0x3fb8aa3b09547820 */ /* 0x000fe20000400000 */
[----:B------:R-:W-:Y:S01]  /*3550*/  FMUL R5, R5, 1.4426950216293334961 ;  /* 0x3fb8aa3b05057820 */ /* 0x000fe20000400000 */
[----:B------:R-:W-:Y:S01]  /*3560*/  FMUL R36, R37, 1.4426950216293334961 ;  /* 0x3fb8aa3b25247820 */ /* 0x000fe20000400000 */
[--C-:B------:R-:W-:Y:S01]  /*3570*/  FADD R41, R41, -R90.reuse ;  /* 0x8000005a29297221 */ /* 0x100fe20000000000 */
[--C-:B------:R-:W-:Y:S01]  /*3580*/  FADD R68, R68, -R90.reuse ;  /* 0x8000005a44447221 */ /* 0x100fe20000000000 */
[----:B------:R-:W-:Y:S01]  /*3590*/  FMUL R37, R38, 1.4426950216293334961 ;  /* 0x3fb8aa3b26257820 */ /* 0x000fe20000400000 */
[--C-:B------:R-:W-:Y:S01]  /*35a0*/  FADD R42, R42, -R90.reuse ;  /* 0x8000005a2a2a7221 */ /* 0x100fe20000000000 */
[----:B------:R-:W-:Y:S01]  /*35b0*/  FMUL R9, R11, 1.4426950216293334961 ;  /* 0x3fb8aa3b0b097820 */ /* 0x000fe20000400000 */
[----:B------:R-:W-:Y:S01]  /*35c0*/  FMUL R38, R39, 1.4426950216293334961 ;  /* 0x3fb8aa3b27267820 */ /* 0x000fe20000400000 */
[--C-:B------:R-:W-:Y:S01]  /*35d0*/  FADD R43, R43, -R90.reuse ;  /* 0x8000005a2b2b7221 */ /* 0x100fe20000000000 */
[----:B------:R-:W-:Y:S01]  /*35e0*/  FMUL R11, R12, 1.4426950216293334961 ;  /* 0x3fb8aa3b0c0b7820 */ /* 0x000fe20000400000 */
[----:B------:R-:W-:Y:S01]  /*35f0*/  FMUL R39, R40, 1.4426950216293334961 ;  /* 0x3fb8aa3b28277820 */ /* 0x000fe20000400000 */
[--C-:B------:R-:W-:Y:S01]  /*3600*/  FADD R44, R44, -R90.reuse ;  /* 0x8000005a2c2c7221 */ /* 0x100fe20000000000 */
[----:B------:R-:W0:Y:S01]  /*3610*/  MUFU.EX2 R10, R84 ;  /* 0x00000054000a7308 */ /* 0x000e220000000800 */
[----:B------:R-:W-:Y:S01]  /*3620*/  FMUL R40, R41, 1.4426950216293334961 ;  /* 0x3fb8aa3b29287820 */ /* 0x000fe20000400000 */
[--C-:B------:R-:W-:Y:S01]  /*3630*/  FADD R45, R45, -R90.reuse ;  /* 0x8000005a2d2d7221 */ /* 0x100fe20000000000 */
[----:B------:R-:W-:Y:S01]  /*3640*/  FMUL R68, R68, 1.4426950216293334961 ;  /* 0x3fb8aa3b44447820 */ /* 0x000fe20000400000 */
[----:B------:R-:W-:Y:S01]  /*3650*/  FMUL R41, R42, 1.4426950216293334961 ;  /* 0x3fb8aa3b2a297820 */ /* 0x000fe20000400000 */
[--C-:B------:R-:W-:Y:S01]  /*3660*/  FADD R46, R46, -R90.reuse ;  /* 0x8000005a2e2e7221 */ /* 0x100fe20000000000 */
[----:B------:R-:W-:Y:S01]  /*3670*/  FMUL R42, R43, 1.4426950216293334961 ;  /* 0x3fb8aa3b2b2a7820 */ /* 0x000fe20000400000 */
[--C-:B------:R-:W-:Y:S01]  /*3680*/  FADD R47, R47, -R90.reuse ;  /* 0x8000005a2f2f7221 */ /* 0x100fe20000000000 */
[----:B------:R2:W-:Y:S01]  /*3690*/  MUFU.EX2 R12, R5 ;  /* 0x00000005000c7308 */ /* 0x0005e20000000800 */
[----:B------:R-:W-:Y:S01]  /*36a0*/  FMUL R43, R44, 1.4426950216293334961 ;  /* 0x3fb8aa3b2c2b7820 */ /* 0x000fe20000400000 */
[--C-:B------:R-:W-:Y:S01]  /*36b0*/  FADD R48, R48, -R90.reuse ;  /* 0x8000005a30307221 */ /* 0x100fe20000000000 */
[----:B------:R-:W-:Y:S01]  /*36c0*/  FMUL R44, R45, 1.4426950216293334961 ;  /* 0x3fb8aa3b2d2c7820 */ /* 0x000fe20000400000 */
[--C-:B------:R-:W-:Y:S01]  /*36d0*/  FADD R49, R49, -R90.reuse ;  /* 0x8000005a31317221 */ /* 0x100fe20000000000 */
[----:B------:R-:W-:Y:S01]  /*36e0*/  FMUL R45, R46, 1.4426950216293334961 ;  /* 0x3fb8aa3b2e2d7820 */ /* 0x000fe20000400000 */
[--C-:B------:R-:W-:Y:S01]  /*36f0*/  FADD R50, R50, -R90.reuse ;  /* 0x8000005a32327221 */ /* 0x100fe20000000000 */
[----:B------:R-:W-:Y:S01]  /*3700*/  FMUL R46, R47, 1.4426950216293334961 ;  /* 0x3fb8aa3b2f2e7820 */ /* 0x000fe20000400000 */
[----:B------:R-:W0:Y:S01]  /*3710*/  MUFU.EX2 R8, R8 ;  /* 0x0000000800087308 */ /* 0x000e220000000800 */
[----:B--2---:R-:W-:Y:S01]  /*3720*/  FADD R5, R82, R155 ;  /* 0x0000009b52057221 */ /* 0x004fe20000000000 */
[--C-:B------:R-:W-:Y:S01]  /*3730*/  FADD R51, R51, -R90.reuse ;  /* 0x8000005a33337221 */ /* 0x100fe20000000000 */
[----:B------:R-:W-:Y:S01]  /*3740*/  FMUL R47, R48, 1.4426950216293334961 ;  /* 0x3fb8aa3b302f7820 */ /* 0x000fe20000400000 */
[--C-:B------:R-:W-:Y:S01]  /*3750*/  FADD R52, R52, -R90.reuse ;  /* 0x8000005a34347221 */ /* 0x100fe20000000000 */
[----:B------:R-:W-:Y:S01]  /*3760*/  FMUL R48, R49, 1.4426950216293334961 ;  /* 0x3fb8aa3b31307820 */ /* 0x000fe20000400000 */
[--C-:B------:R-:W-:Y:S01]  /*3770*/  FADD R53, R53, -R90.reuse ;  /* 0x8000005a35357221 */ /* 0x100fe20000000000 */
[----:B------:R-:W-:Y:S01]  /*3780*/  FMUL R49, R50, 1.4426950216293334961 ;  /* 0x3fb8aa3b32317820 */ /* 0x000fe20000400000 */
[----:B------:R4:W-:Y:S01]  /*3790*/  MUFU.EX2 R84, R68 ;  /* 0x0000004400547308 */ /* 0x0009e20000000800 */
[--C-:B------:R-:W-:Y:S01]  /*37a0*/  FADD R54, R54, -R90.reuse ;  /* 0x8000005a36367221 */ /* 0x100fe20000000000 */
[----:B------:R-:W-:Y:S01]  /*37b0*/  FMUL R50, R51, 1.4426950216293334961 ;  /* 0x3fb8aa3b33327820 */ /* 0x000fe20000400000 */
[--C-:B------:R-:W-:Y:S01]  /*37c0*/  FADD R55, R55, -R90.reuse ;  /* 0x8000005a37377221 */ /* 0x100fe20000000000 */
[----:B------:R-:W-:Y:S01]  /*37d0*/  FMUL R51, R52, 1.4426950216293334961 ;  /* 0x3fb8aa3b34337820 */ /* 0x000fe20000400000 */
[--C-:B------:R-:W-:Y:S01]  /*37e0*/  FADD R56, R56, -R90.reuse ;  /* 0x8000005a38387221 */ /* 0x100fe20000000000 */
[----:B------:R-:W-:Y:S01]  /*37f0*/  FMUL R52, R53, 1.4426950216293334961 ;  /* 0x3fb8aa3b35347820 */ /* 0x000fe20000400000 */
[--C-:B------:R-:W-:Y:S01]  /*3800*/  FADD R57, R57, -R90.reuse ;  /* 0x8000005a39397221 */ /* 0x100fe20000000000 */
[----:B------:R-:W2:Y:S01]  /*3810*/  MUFU.EX2 R9, R9 ;  /* 0x0000000900097308 */ /* 0x000ea20000000800 */
[----:B----4-:R-:W-:Y:S01]  /*3820*/  FADD R68, R6, R5 ;  /* 0x0000000506447221 */ /* 0x010fe20000000000 */
[--C-:B------:R-:W-:Y:S01]  /*3830*/  FADD R70, R70, -R90.reuse ;  /* 0x8000005a46467221 */ /* 0x100fe20000000000 */
[----:B------:R-:W-:Y:S01]  /*3840*/  FMUL R53, R54, 1.4426950216293334961 ;  /* 0x3fb8aa3b36357820 */ /* 0x000fe20000400000 */
[----:B------:R-:W-:Y:S01]  /*3850*/  FADD R58, R58, -R90 ;  /* 0x8000005a3a3a7221 */ /* 0x000fe20000000000 */
[----:B0-----:R-:W-:Y:S01]  /*3860*/  FADD R68, R157, R68 ;  /* 0x000000449d447221 */ /* 0x001fe20000000000 */
[----:B------:R-:W-:Y:S01]  /*3870*/  FADD R15, R15, -R90 ;  /* 0x8000005a0f0f7221 */ /* 0x000fe20000000000 */
[----:B------:R-:W-:Y:S01]  /*3880*/  FMUL R54, R55, 1.4426950216293334961 ;  /* 0x3fb8aa3b37367820 */ /* 0x000fe20000400000 */
[----:B------:R-:W0:Y:S01]  /*3890*/  MUFU.EX2 R11, R11 ;  /* 0x0000000b000b7308 */ /* 0x000e220000000800 */
[----:B------:R-:W-:Y:S01]  /*38a0*/  FADD R5, R7, R68 ;  /* 0x0000004407057221 */ /* 0x000fe20000000000 */
[--C-:B------:R-:W-:Y:S01]  /*38b0*/  FADD R59, R59, -R90.reuse ;  /* 0x8000005a3b3b7221 */ /* 0x100fe20000000000 */
[----:B------:R-:W-:Y:S01]  /*38c0*/  FMUL R55, R56, 1.4426950216293334961 ;  /* 0x3fb8aa3b38377820 */ /* 0x000fe20000400000 */
[--C-:B------:R-:W-:Y:S01]  /*38d0*/  FADD R60, R60, -R90.reuse ;  /* 0x8000005a3c3c7221 */ /* 0x100fe20000000000 */
[----:B------:R-:W-:Y:S01]  /*38e0*/  FMUL R56, R57, 1.4426950216293334961 ;  /* 0x3fb8aa3b39387820 */ /* 0x000fe20000400000 */
[--C-:B------:R-:W-:Y:S01]  /*38f0*/  FADD R61, R61, -R90.reuse ;  /* 0x8000005a3d3d7221 */ /* 0x100fe20000000000 */
[----:B------:R-:W-:Y:S01]  /*3900*/  FMUL R70, R70, 1.4426950216293334961 ;  /* 0x3fb8aa3b46467820 */ /* 0x000fe20000400000 */
[----:B------:R-:W4:Y:S01]  /*3910*/  MUFU.EX2 R14, R86 ;  /* 0x00000056000e7308 */ /* 0x000f220000000800 */
[----:B------:R-:W-:Y:S01]  /*3920*/  FMUL R57, R58, 1.4426950216293334961 ;  /* 0x3fb8aa3b3a397820 */ /* 0x000fe20000400000 */
[--C-:B------:R-:W-:Y:S01]  /*3930*/  FADD R62, R62, -R90.reuse ;  /* 0x8000005a3e3e7221 */ /* 0x100fe20000000000 */
[----:B------:R-:W-:Y:S01]  /*3940*/  FADD R159, R10, R5 ;  /* 0x000000050a9f7221 */ /* 0x000fe20000000000 */
[----:B------:R-:W-:Y:S01]  /*3950*/  FMUL R15, R15, 1.4426950216293334961 ;  /* 0x3fb8aa3b0f0f7820 */ /* 0x000fe20000400000 */
[----:B------:R-:W-:Y:S01]  /*3960*/  FMUL R58, R59, 1.4426950216293334961 ;  /* 0x3fb8aa3b3b3a7820 */ /* 0x000fe20000400000 */
[--C-:B------:R-:W-:Y:S01]  /*3970*/  FADD R63, R63, -R90.reuse ;  /* 0x8000005a3f3f7221 */ /* 0x100fe20000000000 */
[----:B------:R-:W-:Y:S01]  /*3980*/  FMUL R59, R60, 1.4426950216293334961 ;  /* 0x3fb8aa3b3c3b7820 */ /* 0x000fe20000400000 */
[--C-:B------:R-:W-:Y:S01]  /*3990*/  FADD R64, R64, -R90.reuse ;  /* 0x8000005a40407221 */ /* 0x100fe20000000000 */
[--C-:B------:R-:W-:Y:S01]  /*39a0*/  FADD R68, R4, -R90.reuse ;  /* 0x8000005a04447221 */ /* 0x100fe20000000000 */
[----:B------:R-:W-:Y:S01]  /*39b0*/  FMUL R60, R61, 1.4426950216293334961 ;  /* 0x3fb8aa3b3d3c7820 */ /* 0x000fe20000400000 */
[--C-:B------:R-:W-:Y:S01]  /*39c0*/  FADD R133, R133, -R90.reuse ;  /* 0x8000005a85857221 */ /* 0x100fe20000000000 */
[----:B------:R0:W-:Y:S01]  /*39d0*/  MUFU.EX2 R86, R70 ;  /* 0x0000004600567308 */ /* 0x0001e20000000800 */
[----:B------:R-:W1:Y:S01]  /*39e0*/  LDC.64 R4, c[0x0][0x390] ;  /* 0x0000e400ff047b82 */ /* 0x000e620000000a00 */
[----:B------:R-:W-:Y:S01]  /*39f0*/  FMUL R61, R62, 1.4426950216293334961 ;  /* 0x3fb8aa3b3e3d7820 */ /* 0x000fe20000400000 */
[--C-:B------:R-:W-:Y:S01]  /*3a00*/  FADD R135, R135, -R90.reuse ;  /* 0x8000005a87877221 */ /* 0x100fe20000000000 */
[----:B------:R-:W-:Y:S01]  /*3a10*/  FMUL R62, R63, 1.4426950216293334961 ;  /* 0x3fb8aa3b3f3e7820 */ /* 0x000fe20000400000 */
[--C-:B------:R-:W-:Y:S01]  /*3a20*/  FADD R137, R137, -R90.reuse ;  /* 0x8000005a89897221 */ /* 0x100fe20000000000 */
[----:B------:R-:W-:Y:S01]  /*3a30*/  FMUL R63, R64, 1.4426950216293334961 ;  /* 0x3fb8aa3b403f7820 */ /* 0x000fe20000400000 */
[--C-:B------:R-:W-:Y:S01]  /*3a40*/  FADD R139, R139, -R90.reuse ;  /* 0x8000005a8b8b7221 */ /* 0x100fe20000000000 */
[----:B------:R-:W3:Y:S01]  /*3a50*/  MUFU.EX2 R15, R15 ;  /* 0x0000000f000f7308 */ /* 0x000ee20000000800 */
[----:B0-----:R-:W-:Y:S01]  /*3a60*/  FADD R70, R8, R159 ;  /* 0x0000009f08467221 */ /* 0x001fe20000000000 */
[----:B------:R-:W-:Y:S01]  /*3a70*/  FMUL R64, R133, 1.4426950216293334961 ;  /* 0x3fb8aa3b85407820 */ /* 0x000fe20000400000 */
[--C-:B------:R-:W-:Y:S01]  /*3a80*/  FADD R141, R141, -R90.reuse ;  /* 0x8000005a8d8d7221 */ /* 0x100fe20000000000 */
[----:B------:R-:W-:Y:S01]  /*3a90*/  FADD R143, R143, -R90 ;  /* 0x8000005a8f8f7221 */ /* 0x000fe20000000000 */
[----:B------:R-:W-:Y:S01]  /*3aa0*/  FMUL R133, R135, 1.4426950216293334961 ;  /* 0x3fb8aa3b87857820 */ /* 0x000fe20000400000 */
[----:B--2---:R-:W-:Y:S01]  /*3ab0*/  FADD R70, R9, R70 ;  /* 0x0000004609467221 */ /* 0x004fe20000000000 */
[----:B------:R-:W-:Y:S01]  /*3ac0*/  FMUL R135, R137, 1.4426950216293334961 ;  /* 0x3fb8aa3b89877820 */ /* 0x000fe20000400000 */
[----:B------:R-:W-:Y:S01]  /*3ad0*/  FMUL R137, R139, 1.4426950216293334961 ;  /* 0x3fb8aa3b8b897820 */ /* 0x000fe20000400000 */
[----:B------:R-:W0:Y:S01]  /*3ae0*/  MUFU.EX2 R13, R13 ;  /* 0x0000000d000d7308 */ /* 0x000e220000000800 */
[----:B------:R-:W-:Y:S01]  /*3af0*/  FMUL R139, R141, 1.4426950216293334961 ;  /* 0x3fb8aa3b8d8b7820 */ /* 0x000fe20000400000 */
[----:B------:R-:W-:Y:S01]  /*3b00*/  FMUL R118, R143, 1.4426950216293334961 ;  /* 0x3fb8aa3b8f767820 */ /* 0x000fe20000400000 */
[----:B------:R-:W-:Y:S01]  /*3b10*/  FMUL R141, R68, 1.4426950216293334961 ;  /* 0x3fb8aa3b448d7820 */ /* 0x000fe20000400000 */
[----:B------:R-:W-:Y:S01]  /*3b20*/  FADD R143, R11, R70 ;  /* 0x000000460b8f7221 */ /* 0x000fe20000000000 */
[----:B------:R-:W-:Y:S01]  /*3b30*/  LOP3.LUT R68, R0, 0x7f, RZ, 0xc0, !PT ;  /* 0x0000007f00447812 */ /* 0x000fe200078ec0ff */
[--C-:B------:R-:W-:Y:S01]  /*3b40*/  FADD R145, R145, -R90.reuse ;  /* 0x8000005a91917221 */ /* 0x100fe20000000000 */
[----:B------:R-:W-:Y:S01]  /*3b50*/  FADD R147, R147, -R90 ;  /* 0x8000005a93937221 */ /* 0x000fe20000000000 */
[----:B------:R-:W2:Y:S01]  /*3b60*/  MUFU.EX2 R16, R16 ;  /* 0x0000001000107308 */ /* 0x000ea20000000800 */
[----:B----4-:R-:W-:Y:S01]  /*3b70*/  FADD R159, R14, R143 ;  /* 0x0000008f0e9f7221 */ /* 0x010fe20000000000 */
[----:B------:R-:W-:-:S02]  /*3b80*/  IMAD R68, R68, UR23, RZ ;  /* 0x0000001744447c24 */ /* 0x000fc4000f8e02ff */
[----:B------:R-:W-:Y:S01]  /*3b90*/  FMUL R143, R145, 1.4426950216293334961 ;  /* 0x3fb8aa3b918f7820 */ /* 0x000fe20000400000 */
[--C-:B------:R-:W-:Y:S01]  /*3ba0*/  FADD R149, R149, -R90.reuse ;  /* 0x8000005a95957221 */ /* 0x100fe20000000000 */
[----:B------:R-:W-:Y:S01]  /*3bb0*/  FADD R70, R12, R159 ;  /* 0x0000009f0c467221 */ /* 0x000fe20000000000 */
[----:B------:R-:W-:Y:S02]  /*3bc0*/  IMAD.SHL.U32 R145, R68, 0x2, RZ ;  /* 0x0000000244917824 */ /* 0x000fe400078e00ff */
[----:B------:R-:W-:Y:S01]  /*3bd0*/  FADD R72, R72, -R90 ;  /* 0x8000005a48487221 */ /* 0x000fe20000000000 */
[----:B------:R-:W4:Y:S01]  /*3be0*/  MUFU.EX2 R17, R17 ;  /* 0x0000001100117308 */ /* 0x000f220000000800 */
[----:B---3--:R-:W-:Y:S01]  /*3bf0*/  FADD R70, R15, R70 ;  /* 0x000000460f467221 */ /* 0x008fe20000000000 */
[----:B------:R-:W-:Y:S01]  /*3c00*/  IMAD.HI R68, R68, 0x2, RZ ;  /* 0x0000000244447827 */ /* 0x000fe200078e02ff */
[----:B-1----:R-:W-:-:S03]  /*3c10*/  IADD3 R161, P2, P3, R145, UR13, R4 ;  /* 0x0000000d91a17c10 */ /* 0x002fc6000fb5e004 */
[----:B------:R-:W-:Y:S01]  /*3c20*/  FMUL R120, R149, 1.4426950216293334961 ;  /* 0x3fb8aa3b95787820 */ /* 0x000fe20000400000 */
[----:B0-----:R-:W-:Y:S01]  /*3c30*/  FADD R145, R13, R70 ;  /* 0x000000460d917221 */ /* 0x001fe20000000000 */
[----:B------:R-:W-:Y:S01]  /*3c40*/  SHF.R.U32.HI R4, RZ, 0x7, R0 ;  /* 0x00000007ff047819 */ /* 0x000fe20000011600 */
[----:B------:R-:W-:Y:S01]  /*3c50*/  FMUL R72, R72, 1.4426950216293334961 ;  /* 0x3fb8aa3b48487820 */ /* 0x000fe20000400000 */
[----:B------:R-:W0:Y:S01]  /*3c60*/  MUFU.EX2 R18, R18 ;  /* 0x0000001200127308 */ /* 0x000e220000000800 */
[----:B--2---:R-:W-:Y:S01]  /*3c70*/  FADD R70, R16, R145 ;  /* 0x0000009110467221 */ /* 0x004fe20000000000 */
[----:B------:R-:W-:Y:S01]  /*3c80*/  FMUL R145, R147, 1.4426950216293334961 ;  /* 0x3fb8aa3b93917820 */ /* 0x000fe20000400000 */
[----:B------:R-:W-:Y:S01]  /*3c90*/  IADD3.X R163, PT, PT, R68, UR25, R5, P2, P3 ;  /* 0x0000001944a37c10 */ /* 0x000fe200097e6405 */
[--C-:B------:R-:W-:Y:S01]  /*3ca0*/  FADD R79, R79, -R90.reuse ;  /* 0x8000005a4f4f7221 */ /* 0x100fe20000000000 */
[----:B------:R-:W-:Y:S01]  /*3cb0*/  SGXT.U32 R4, R4, 0x1 ;  /* 0x000000010404781a */ /* 0x000fe20000000000 */
[--C-:B------:R-:W-:Y:S01]  /*3cc0*/  FADD R74, R74, -R90.reuse ;  /* 0x8000005a4a4a7221 */ /* 0x100fe20000000000 */
[----:B------:R-:W-:Y:S01]  /*3cd0*/  FADD R134, R134, -R90 ;  /* 0x8000005a86867221 */ /* 0x000fe20000000000 */
[----:B------:R-:W1:Y:S01]  /*3ce0*/  MUFU.EX2 R19, R19 ;  /* 0x0000001300137308 */ /* 0x000e620000000800 */
[----:B----4-:R-:W-:Y:S01]  /*3cf0*/  FADD R147, R17, R70 ;  /* 0x0000004611937221 */ /* 0x010fe20000000000 */
[----:B------:R-:W-:-:S02]  /*3d00*/  IMAD R4, R4, R165, RZ ;  /* 0x000000a504047224 */ /* 0x000fc400078e02ff */
[----:B------:R-:W-:Y:S01]  /*3d10*/  FMUL R79, R79, 1.4426950216293334961 ;  /* 0x3fb8aa3b4f4f7820 */ /* 0x000fe20000400000 */
[----:B------:R-:W-:Y:S01]  /*3d20*/  FMUL R74, R74, 1.4426950216293334961 ;  /* 0x3fb8aa3b4a4a7820 */ /* 0x000fe20000400000 */
[----:B------:R-:W-:Y:S01]  /*3d30*/  FMUL R134, R134, 1.4426950216293334961 ;  /* 0x3fb8aa3b86867820 */ /* 0x000fe20000400000 */
[--C-:B------:R-:W-:Y:S01]  /*3d40*/  FADD R75, R75, -R90.reuse ;  /* 0x8000005a4b4b7221 */ /* 0x100fe20000000000 */
[----:B------:R-:W-:Y:S01]  /*3d50*/  LEA R5, R165, R4, 0x1 ;  /* 0x00000004a5057211 */ /* 0x000fe200078e08ff */
[----:B------:R-:W2:Y:S01]  /*3d60*/  MUFU.EX2 R20, R20 ;  /* 0x0000001400147308 */ /* 0x000ea20000000800 */
[----:B0-----:R-:W-:Y:S01]  /*3d70*/  FADD R70, R18, R147 ;  /* 0x0000009312467221 */ /* 0x001fe20000000000 */
[-C--:B------:R-:W-:Y:S01]  /*3d80*/  LEA R180, P2, R4, R161.reuse, 0x1 ;  /* 0x000000a104b47211 */ /* 0x080fe200078408ff */
[--C-:B------:R-:W-:Y:S01]  /*3d90*/  FADD R66, R66, -R90.reuse ;  /* 0x8000005a42427221 */ /* 0x100fe20000000000 */
[----:B------:R-:W-:Y:S01]  /*3da0*/  LEA R176, P3, R5, R161, 0x1 ;  /* 0x000000a105b07211 */ /* 0x000fe200078608ff */
[----:B------:R-:W-:Y:S01]  /*3db0*/  FADD R78, R78, -R90 ;  /* 0x8000005a4e4e7221 */ /* 0x000fe20000000000 */
[-C--:B------:R-:W-:Y:S01]  /*3dc0*/  LEA.HI.X.SX32 R181, R4, R163.reuse, 0x1, P2 ;  /* 0x000000a304b57211 */ /* 0x080fe200010f0eff */
[----:B------:R-:W-:Y:S01]  /*3dd0*/  FMUL R66, R66, 1.4426950216293334961 ;  /* 0x3fb8aa3b42427820 */ /* 0x000fe20000400000 */
[----:B------:R-:W0:Y:S01]  /*3de0*/  MUFU.EX2 R21, R21 ;  /* 0x0000001500157308 */ /* 0x000e220000000800 */
[----:B-1----:R-:W-:Y:S01]  /*3df0*/  FADD R147, R19, R70 ;  /* 0x0000004613937221 */ /* 0x002fe20000000000 */
[----:B------:R-:W-:Y:S01]  /*3e00*/  LEA.HI.X.SX32 R177, R5, R163, 0x1, P3 ;  /* 0x000000a305b17211 */ /* 0x000fe200018f0eff */
[----:B------:R-:W-:Y:S01]  /*3e10*/  FMUL R78, R78, 1.4426950216293334961 ;  /* 0x3fb8aa3b4e4e7820 */ /* 0x000fe20000400000 */
[--C-:B------:R-:W-:Y:S01]  /*3e20*/  FADD R80, R80, -R90.reuse ;  /* 0x8000005a50507221 */ /* 0x100fe20000000000 */
[--C-:B------:R-:W-:Y:S01]  /*3e30*/  FADD R76, R76, -R90.reuse ;  /* 0x8000005a4c4c7221 */ /* 0x100fe20000000000 */
[--C-:B------:R-:W-:Y:S01]  /*3e40*/  FADD R151, R151, -R90.reuse ;  /* 0x8000005a97977221 */ /* 0x100fe20000000000 */
[--C-:B------:R-:W-:Y:S01]  /*3e50*/  FADD R153, R153, -R90.reuse ;  /* 0x8000005a99997221 */ /* 0x100fe20000000000 */
[----:B------:R-:W1:Y:S01]  /*3e60*/  MUFU.EX2 R22, R22 ;  /* 0x0000001600167308 */ /* 0x000e620000000800 */
[----:B--2---:R-:W-:Y:S01]  /*3e70*/  FADD R68, R20, R147 ;  /* 0x0000009314447221 */ /* 0x004fe20000000000 */
[----:B------:R-:W-:Y:S01]  /*3e80*/  FMUL R80, R80, 1.4426950216293334961 ;  /* 0x3fb8aa3b50507820 */ /* 0x000fe20000400000 */
[----:B------:R-:W-:Y:S01]  /*3e90*/  FMUL R76, R76, 1.4426950216293334961 ;  /* 0x3fb8aa3b4c4c7820 */ /* 0x000fe20000400000 */
[--C-:B------:R-:W-:Y:S01]  /*3ea0*/  FADD R114, R114, -R90.reuse ;  /* 0x8000005a72727221 */ /* 0x100fe20000000000 */
[--C-:B------:R-:W-:Y:S01]  /*3eb0*/  FADD R115, R115, -R90.reuse ;  /* 0x8000005a73737221 */ /* 0x100fe20000000000 */
[--C-:B------:R-:W-:Y:S01]  /*3ec0*/  FADD R108, R108, -R90.reuse ;  /* 0x8000005a6c6c7221 */ /* 0x100fe20000000000 */
[----:B------:R-:W-:Y:S01]  /*3ed0*/  FADD R109, R109, -R90 ;  /* 0x8000005a6d6d7221 */ /* 0x000fe20000000000 */
[----:B------:R-:W2:Y:S01]  /*3ee0*/  MUFU.EX2 R23, R23 ;  /* 0x0000001700177308 */ /* 0x000ea20000000800 */
[----:B0-----:R-:W-:Y:S01]  /*3ef0*/  FADD R159, R21, R68 ;  /* 0x00000044159f7221 */ /* 0x001fe20000000000 */
[----:B------:R-:W-:-:S02]  /*3f00*/  IMAD R68, R165, 0x2, R5 ;  /* 0x00000002a5447824 */ /* 0x000fc400078e0205 */
[--C-:B------:R-:W-:Y:S01]  /*3f10*/  FADD R110, R110, -R90.reuse ;  /* 0x8000005a6e6e7221 */ /* 0x100fe20000000000 */
[--C-:B------:R-:W-:Y:S01]  /*3f20*/  FADD R112, R112, -R90.reuse ;  /* 0x8000005a70707221 */ /* 0x100fe20000000000 */
[----:B------:R-:W-:Y:S01]  /*3f30*/  FADD R113, R113, -R90 ;  /* 0x8000005a71717221 */ /* 0x000fe20000000000 */
[----:B------:R-:W-:Y:S01]  /*3f40*/  IMAD R4, R165, 0x2, R68 ;  /* 0x00000002a5047824 */ /* 0x000fe200078e0244 */
[----:B------:R-:W-:Y:S01]  /*3f50*/  LEA R172, P2, R68, R161, 0x1 ;  /* 0x000000a144ac7211 */ /* 0x000fe200078408ff */
[----:B------:R-:W0:Y:S01]  /*3f60*/  MUFU.EX2 R24, R24 ;  /* 0x0000001800187308 */ /* 0x000e220000000800 */
[----:B-1----:R-:W-:Y:S01]  /*3f70*/  FADD R70, R22, R159 ;  /* 0x0000009f16467221 */ /* 0x002fe20000000000 */
[--C-:B------:R-:W-:Y:S01]  /*3f80*/  FADD R117, R117, -R90.reuse ;  /* 0x8000005a75757221 */ /* 0x100fe20000000000 */
[----:B------:R-:W-:Y:S01]  /*3f90*/  LEA.HI.X.SX32 R173, R68, R163, 0x1, P2 ;  /* 0x000000a344ad7211 */ /* 0x000fe200010f0eff */
[--C-:B------:R-:W-:Y:S01]  /*3fa0*/  FADD R68, R81, -R90.reuse ;  /* 0x8000005a51447221 */ /* 0x100fe20000000000 */
[C---:B------:R-:W-:Y:S01]  /*3fb0*/  LEA R168, P2, R4.reuse, R161, 0x1 ;  /* 0x000000a104a87211 */ /* 0x040fe200078408ff */
[--C-:B------:R-:W-:Y:S01]  /*3fc0*/  FADD R119, R119, -R90.reuse ;  /* 0x8000005a77777221 */ /* 0x100fe20000000000 */
[----:B------:R-:W-:Y:S01]  /*3fd0*/  FADD R83, R83, -R90 ;  /* 0x8000005a53537221 */ /* 0x000fe20000000000 */
[----:B------:R-:W1:Y:S01]  /*3fe0*/  MUFU.EX2 R25, R25 ;  /* 0x0000001900197308 */ /* 0x000e620000000800 */
[----:B--2---:R-:W-:Y:S01]  /*3ff0*/  FADD R149, R23, R70 ;  /* 0x0000004617957221 */ /* 0x004fe20000000000 */
[----:B------:R-:W-:Y:S01]  /*4000*/  LEA.HI.X.SX32 R169, R4, R163, 0x1, P2 ;  /* 0x000000a304a97211 */ /* 0x000fe200010f0eff */
[--C-:B------:R-:W-:Y:S01]  /*4010*/  FADD R121, R121, -R90.reuse ;  /* 0x8000005a79797221 */ /* 0x100fe20000000000 */
[--C-:B------:R-:W-:Y:S01]  /*4020*/  FADD R77, R77, -R90.reuse ;  /* 0x8000005a4d4d7221 */ /* 0x100fe20000000000 */
[--C-:B------:R-:W-:Y:S01]  /*4030*/  FADD R123, R123, -R90.reuse ;  /* 0x8000005a7b7b7221 */ /* 0x100fe20000000000 */
[--C-:B------:R-:W-:Y:S01]  /*4040*/  FADD R73, R73, -R90.reuse ;  /* 0x8000005a49497221 */ /* 0x100fe20000000000 */
[--C-:B------:R-:W-:Y:S01]  /*4050*/  FADD R125, R125, -R90.reuse ;  /* 0x8000005a7d7d7221 */ /* 0x100fe20000000000 */
[----:B------:R-:W2:Y:S01]  /*4060*/  MUFU.EX2 R26, R26 ;  /* 0x0000001a001a7308 */ /* 0x000ea20000000800 */
[----:B0-----:R-:W-:Y:S01]  /*4070*/  FADD R70, R24, R149 ;  /* 0x0000009518467221 */ /* 0x001fe20000000000 */
[----:B------:R-:W-:Y:S01]  /*4080*/  FADD R69, R69, -R90 ;  /* 0x8000005a45457221 */ /* 0x000fe20000000000 */
[----:B------:R0:W-:Y:S05]  /*4090*/  STL.64 [R1+0x70], R180 ;  /* 0x000070b401007387 */ /* 0x0001ea0000100a00 */
[----:B------:R-:W3:Y:S01]  /*40a0*/  MUFU.EX2 R27, R27 ;  /* 0x0000001b001b7308 */ /* 0x000ee20000000800 */
[----:B-1----:R-:W-:Y:S01]  /*40b0*/  FADD R5, R25, R70 ;  /* 0x0000004619057221 */ /* 0x002fe20000000000 */
[----:B------:R-:W-:Y:S01]  /*40c0*/  FMUL R70, R68, 1.4426950216293334961 ;  /* 0x3fb8aa3b44467820 */ /* 0x000fe20000400000 */
[----:B------:R-:W-:-:S05]  /*40d0*/  FADD R68, R85, -R90 ;  /* 0x8000005a55447221 */ /* 0x000fca0000000000 */
[----:B------:R-:W1:Y:S01]  /*40e0*/  MUFU.EX2 R28, R28 ;  /* 0x0000001c001c7308 */ /* 0x000e620000000800 */
[----:B------:R-:W-:-:S07]  /*40f0*/  FMUL R122, R68, 1.4426950216293334961 ;  /* 0x3fb8aa3b447a7820 */ /* 0x000fce0000400000 */
[----:B------:R-:W4:Y:S08]  /*4100*/  MUFU.EX2 R29, R29 ;  /* 0x0000001d001d7308 */ /* 0x000f300000000800 */
[----:B------:R-:W0:Y:S08]  /*4110*/  MUFU.EX2 R30, R30 ;  /* 0x0000001e001e7308 */ /* 0x000e300000000800 */
[----:B------:R2:W-:Y:S08]  /*4120*/  MUFU.EX2 R88, R72 ;  /* 0x0000004800587308 */ /* 0x0005f00000000800 */
[----:B------:R-:W0:Y:S01]  /*4130*/  MUFU.EX2 R31, R31 ;  /* 0x0000001f001f7308 */ /* 0x000e220000000800 */
[----:B--2---:R-:W-:Y:S01]  /*4140*/  FADD R72, R26, R5 ;  /* 0x000000051a487221 */ /* 0x004fe20000000000 */
[----:B------:R-:W-:-:S06]  /*4150*/  LEA R5, R165, R4, 0x1 ;  /* 0x00000004a5057211 */ /* 0x000fcc00078e08ff */
[----:B------:R-:W2:Y:S01]  /*4160*/  MUFU.EX2 R32, R32 ;  /* 0x0000002000207308 */ /* 0x000ea20000000800 */
[----:B---3--:R-:W-:Y:S01]  /*4170*/  FADD R149, R27, R72 ;  /* 0x000000481b957221 */ /* 0x008fe20000000000 */
[----:B------:R-:W-:Y:S01]  /*4180*/  LEA R178, P2, R5, R161, 0x1 ;  /* 0x000000a105b27211 */ /* 0x000fe200078408ff */
[----:B------:R-:W-:-:S05]  /*4190*/  IMAD R4, R165, 0x2, R5 ;  /* 0x00000002a5047824 */ /* 0x000fca00078e0205 */
[----:B------:R-:W3:Y:S01]  /*41a0*/  MUFU.EX2 R33, R33 ;  /* 0x0000002100217308 */ /* 0x000ee20000000800 */
[----:B-1----:R-:W-:Y:S01]  /*41b0*/  FADD R72, R28, R149 ;  /* 0x000000951c487221 */ /* 0x002fe20000000000 */
[----:B------:R-:W-:Y:S01]  /*41c0*/  LEA.HI.X.SX32 R179, R5, R163, 0x1, P2 ;  /* 0x000000a305b37211 */ /* 0x000fe200010f0eff */
[----:B------:R-:W-:Y:S01]  /*41d0*/  IMAD R5, R165, 0x2, R4 ;  /* 0x00000002a5057824 */ /* 0x000fe200078e0204 */
[----:B------:R-:W-:Y:S01]  /*41e0*/  LEA R174, P2, R4, R161, 0x1 ;  /* 0x000000a104ae7211 */ /* 0x000fe200078408ff */
[----:B----4-:R-:W-:-:S03]  /*41f0*/  FADD R149, R29, R72 ;  /* 0x000000481d957221 */ /* 0x010fc60000000000 */
[----:B------:R-:W1:Y:S01]  /*4200*/  MUFU.EX2 R34, R34 ;  /* 0x0000002200227308 */ /* 0x000e620000000800 */
[----:B0-----:R-:W-:Y:S01]  /*4210*/  FADD R68, R30, R149 ;  /* 0x000000951e447221 */ /* 0x001fe20000000000 */
[----:B------:R-:W-:-:S06]  /*4220*/  LEA.HI.X.SX32 R175, R4, R163, 0x1, P2 ;  /* 0x000000a304af7211 */ /* 0x000fcc00010f0eff */
[----:B------:R-:W0:Y:S01]  /*4230*/  MUFU.EX2 R35, R35 ;  /* 0x0000002300237308 */ /* 0x000e220000000800 */
[----:B------:R-:W-:Y:S01]  /*4240*/  FADD R149, R31, R68 ;  /* 0x000000441f957221 */ /* 0x000fe20000000000 */
[----:B------:R-:W-:-:S06]  /*4250*/  LEA R68, R165, R5, 0x1 ;  /* 0x00000005a5447211 */ /* 0x000fcc00078e08ff */
[----:B------:R-:W4:Y:S01]  /*4260*/  MUFU.EX2 R36, R36 ;  /* 0x0000002400247308 */ /* 0x000f220000000800 */
[----:B--2---:R-:W-:Y:S01]  /*4270*/  FADD R72, R32, R149 ;  /* 0x0000009520487221 */ /* 0x004fe20000000000 */
[----:B------:R-:W-:-:S06]  /*4280*/  LEA R166, P3, R68, R161, 0x1 ;  /* 0x000000a144a67211 */ /* 0x000fcc00078608ff */
[----:B------:R-:W2:Y:S01]  /*4290*/  MUFU.EX2 R37, R37 ;  /* 0x0000002500257308 */ /* 0x000ea20000000800 */
[----:B---3--:R-:W-:Y:S01]  /*42a0*/  FADD R149, R33, R72 ;  /* 0x0000004821957221 */ /* 0x008fe20000000000 */
[----:B------:R-:W-:-:S06]  /*42b0*/  LEA.HI.X.SX32 R167, R68, R163, 0x1, P3 ;  /* 0x000000a344a77211 */ /* 0x000fcc00018f0eff */
[----:B------:R-:W3:Y:S01]  /*42c0*/  MUFU.EX2 R38, R38 ;  /* 0x0000002600267308 */ /* 0x000ee20000000800 */
[----:B-1----:R-:W-:Y:S01]  /*42d0*/  FADD R4, R34, R149 ;  /* 0x0000009522047221 */ /* 0x002fe20000000000 */
[----:B------:R-:W-:-:S06]  /*42e0*/  LEA R170, P2, R5, R161, 0x1 ;  /* 0x000000a105aa7211 */ /* 0x000fcc00078408ff */
[----:B------:R-:W1:Y:S01]  /*42f0*/  MUFU.EX2 R39, R39 ;  /* 0x0000002700277308 */ /* 0x000e620000000800 */
[----:B------:R-:W-:Y:S01]  /*4300*/  LEA.HI.X.SX32 R171, R5, R163, 0x1, P2 ;  /* 0x000000a305ab7211 */ /* 0x000fe200010f0eff */
[----:B------:R-:W-:-:S06]  /*4310*/  FMUL R5, R75, 1.4426950216293334961 ;  /* 0x3fb8aa3b4b057820 */ /* 0x000fcc0000400000 */
[----:B------:R-:W0:Y:S08]  /*4320*/  MUFU.EX2 R40, R40 ;  /* 0x0000002800287308 */ /* 0x000e300000000800 */
[----:B------:R-:W0:Y:S08]  /*4330*/  MUFU.EX2 R41, R41 ;  /* 0x0000002900297308 */ /* 0x000e300000000800 */
[----:B------:R-:W0:Y:S08]  /*4340*/  MUFU.EX2 R42, R42 ;  /* 0x0000002a002a7308 */ /* 0x000e300000000800 */
[----:B------:R-:W-:Y:S08]  /*4350*/  MUFU.EX2 R116, R74 ;  /* 0x0000004a00747308 */ /* 0x000ff00000000800 */
[----:B------:R-:W0:Y:S08]  /*4360*/  MUFU.EX2 R43, R43 ;  /* 0x0000002b002b7308 */ /* 0x000e300000000800 */
        /* <DEDUP_REMOVED lines=34> */
[----:B------:R-:W0:Y:S01]  /*4590*/  MUFU.EX2 R81, R76 ;  /* 0x0000004c00517308 */ /* 0x000e220000000800 */
[----:B------:R-:W-:Y:S01]  /*45a0*/  FMUL R115, R115, 1.4426950216293334961 ;  /* 0x3fb8aa3b73737820 */ /* 0x000fe20000400000 */
[----:B------:R-:W-:Y:S01]  /*45b0*/  FMUL R108, R108, 1.4426950216293334961 ;  /* 0x3fb8aa3b6c6c7820 */ /* 0x000fe20000400000 */
[----:B------:R-:W-:Y:S01]  /*45c0*/  FMUL R109, R109, 1.4426950216293334961 ;  /* 0x3fb8aa3b6d6d7820 */ /* 0x000fe20000400000 */
[----:B------:R-:W-:Y:S01]  /*45d0*/  FMUL R110, R110, 1.4426950216293334961 ;  /* 0x3fb8aa3b6e6e7820 */ /* 0x000fe20000400000 */
[----:B------:R-:W-:Y:S01]  /*45e0*/  FMUL R112, R112, 1.4426950216293334961 ;  /* 0x3fb8aa3b70707820 */ /* 0x000fe20000400000 */
[----:B------:R-:W-:Y:S01]  /*45f0*/  FMUL R113, R113, 1.4426950216293334961 ;  /* 0x3fb8aa3b71717820 */ /* 0x000fe20000400000 */
[----:B------:R-:W-:Y:S01]  /*4600*/  FMUL R117, R117, 1.4426950216293334961 ;  /* 0x3fb8aa3b75757820 */ /* 0x000fe20000400000 */
[----:B------:R0:W1:Y:S01]  /*4610*/  MUFU.EX2 R85, R70 ;  /* 0x0000004600557308 */ /* 0x0000620000000800 */
[----:B------:R-:W-:Y:S01]  /*4620*/  FMUL R119, R119, 1.4426950216293334961 ;  /* 0x3fb8aa3b77777820 */ /* 0x000fe20000400000 */
[----:B------:R-:W-:Y:S01]  /*4630*/  FMUL R83, R83, 1.4426950216293334961 ;  /* 0x3fb8aa3b53537820 */ /* 0x000fe20000400000 */
[----:B------:R-:W-:Y:S01]  /*4640*/  FMUL R121, R121, 1.4426950216293334961 ;  /* 0x3fb8aa3b79797820 */ /* 0x000fe20000400000 */
[----:B------:R-:W-:Y:S01]  /*4650*/  FMUL R77, R77, 1.4426950216293334961 ;  /* 0x3fb8aa3b4d4d7820 */ /* 0x000fe20000400000 */
[----:B------:R-:W-:Y:S01]  /*4660*/  FMUL R123, R123, 1.4426950216293334961 ;  /* 0x3fb8aa3b7b7b7820 */ /* 0x000fe20000400000 */
[----:B------:R-:W-:Y:S01]  /*4670*/  FMUL R73, R73, 1.4426950216293334961 ;  /* 0x3fb8aa3b49497820 */ /* 0x000fe20000400000 */
[----:B------:R-:W-:Y:S01]  /*4680*/  FMUL R125, R125, 1.4426950216293334961 ;  /* 0x3fb8aa3b7d7d7820 */ /* 0x000fe20000400000 */
[----:B------:R-:W1:Y:S01]  /*4690*/  MUFU.EX2 R122, R122 ;  /* 0x0000007a007a7308 */ /* 0x000e620000000800 */
[--C-:B0-----:R-:W-:Y:S01]  /*46a0*/  FADD R70, R87, -R90.reuse ;  /* 0x8000005a57467221 */ /* 0x101fe20000000000 */
[----:B------:R-:W-:Y:S01]  /*46b0*/  LOP3.LUT P2, RZ, R0, 0x80, RZ, 0xc0, !PT ;  /* 0x0000008000ff7812 */ /* 0x000fe2000784c0ff */
[----:B------:R0:W-:Y:S01]  /*46c0*/  STL.64 [R1+0x68], R176 ;  /* 0x000068b001007387 */ /* 0x0001e20000100a00 */
[--C-:B------:R-:W-:Y:S01]  /*46d0*/  FADD R127, R127, -R90.reuse ;  /* 0x8000005a7f7f7221 */ /* 0x100fe20000000000 */
[----:B------:R-:W-:Y:S01]  /*46e0*/  FMUL R70, R70, 1.4426950216293334961 ;  /* 0x3fb8aa3b46467820 */ /* 0x000fe20000400000 */
[--C-:B------:R-:W-:Y:S01]  /*46f0*/  FADD R67, R67, -R90.reuse ;  /* 0x8000005a43437221 */ /* 0x100fe20000000000 */
[----:B------:R0:W-:Y:S01]  /*4700*/  STL.64 [R1+0x60], R172 ;  /* 0x000060ac01007387 */ /* 0x0001e20000100a00 */
[----:B------:R1:W0:Y:S01]  /*4710*/  MUFU.EX2 R87, R79 ;  /* 0x0000004f00577308 */ /* 0x0002220000000800 */
[--C-:B------:R-:W-:Y:S01]  /*4720*/  FADD R129, R129, -R90.reuse ;  /* 0x8000005a81817221 */ /* 0x100fe20000000000 */
[--C-:B------:R-:W-:Y:S01]  /*4730*/  FADD R65, R65, -R90.reuse ;  /* 0x8000005a41417221 */ /* 0x100fe20000000000 */
[----:B------:R-:W-:Y:S01]  /*4740*/  FADD R131, R131, -R90 ;  /* 0x8000005a83837221 */ /* 0x000fe20000000000 */
[----:B------:R0:W-:Y:S01]  /*4750*/  STL.64 [R1+0x58], R168 ;  /* 0x000058a801007387 */ /* 0x0001e20000100a00 */
[----:B------:R-:W-:Y:S01]  /*4760*/  FMUL R69, R69, 1.4426950216293334961 ;  /* 0x3fb8aa3b45457820 */ /* 0x000fe20000400000 */
[----:B------:R-:W-:Y:S01]  /*4770*/  UIADD3 UR13, UPT, UPT, UR7, 0x120, URZ ;  /* 0x00000120070d7890 */ /* 0x000fe2000fffe0ff */
[----:B------:R-:W-:Y:S01]  /*4780*/  PRMT R75, RZ, 0x7610, R75 ;  /* 0x00007610ff4b7816 */ /* 0x000fe2000000004b */
[----:B------:R-:W0:Y:S01]  /*4790*/  MUFU.EX2 R124, R70 ;  /* 0x00000046007c7308 */ /* 0x000e220000000800 */
[----:B-1----:R-:W-:Y:S01]  /*47a0*/  FADD R79, R35, R4 ;  /* 0x00000004234f7221 */ /* 0x002fe20000000000 */
[----:B------:R-:W-:Y:S01]  /*47b0*/  FADD R4, R89, -R90 ;  /* 0x8000005a59047221 */ /* 0x000fe20000000000 */
[----:B------:R1:W-:Y:S01]  /*47c0*/  STL.64 [R1+0x50], R178 ;  /* 0x000050b201007387 */ /* 0x0003e20000100a00 */
[----:B------:R-:W-:Y:S01]  /*47d0*/  PRMT R72, RZ, 0x7610, R72 ;  /* 0x00007610ff487816 */ /* 0x000fe20000000048 */
[----:B----4-:R-:W-:Y:S01]  /*47e0*/  FADD R68, R36, R79 ;  /* 0x0000004f24447221 */ /* 0x010fe20000000000 */
[----:B------:R-:W-:Y:S01]  /*47f0*/  FMUL R126, R4, 1.4426950216293334961 ;  /* 0x3fb8aa3b047e7820 */ /* 0x000fe20000400000 */
[----:B------:R-:W-:Y:S01]  /*4800*/  FADD R4, R71, -R90 ;  /* 0x8000005a47047221 */ /* 0x000fe20000000000 */
[----:B------:R4:W0:Y:S01]  /*4810*/  MUFU.EX2 R89, R5 ;  /* 0x0000000500597308 */ /* 0x0008220000000800 */
[----:B--2---:R-:W-:Y:S01]  /*4820*/  FADD R149, R37, R68 ;  /* 0x0000004425957221 */ /* 0x004fe20000000000 */
[----:B------:R1:W-:Y:S01]  /*4830*/  STL.64 [R1+0x48], R174 ;  /* 0x000048ae01007387 */ /* 0x0003e20000100a00 */
[----:B------:R-:W-:-:S02]  /*4840*/  PRMT R76, RZ, 0x7610, R76 ;  /* 0x00007610ff4c7816 */ /* 0x000fc4000000004c */
[----:B---3--:R-:W-:Y:S01]  /*4850*/  FADD R74, R38, R149 ;  /* 0x00000095264a7221 */ /* 0x008fe20000000000 */
[----:B------:R1:W-:Y:S02]  /*4860*/  STL.64 [R1+0x40], R170 ;  /* 0x000040aa01007387 */ /* 0x0003e40000100a00 */
[----:B------:R-:W-:Y:S01]  /*4870*/  MUFU.EX2 R108, R108 ;  /* 0x0000006c006c7308 */ /* 0x000fe20000000800 */
[----:B------:R-:W-:Y:S01]  /*4880*/  FADD R149, R39, R74 ;  /* 0x0000004a27957221 */ /* 0x000fe20000000000 */
[----:B----4-:R-:W-:Y:S01]  /*4890*/  FMUL R5, R4, 1.4426950216293334961 ;  /* 0x3fb8aa3b04057820 */ /* 0x010fe20000400000 */
[----:B------:R-:W-:-:S05]  /*48a0*/  FADD R4, R91, -R90 ;  /* 0x8000005a5b047221 */ /* 0x000fca0000000000 */
[----:B------:R-:W-:Y:S01]  /*48b0*/  MUFU.EX2 R109, R109 ;  /* 0x0000006d006d7308 */ /* 0x000fe20000000800 */
[----:B------:R-:W-:Y:S01]  /*48c0*/  FADD R130, R40, R149 ;  /* 0x0000009528827221 */ /* 0x000fe20000000000 */
[----:B------:R-:W-:Y:S01]  /*48d0*/  FMUL R128, R4, 1.4426950216293334961 ;  /* 0x3fb8aa3b04807820 */ /* 0x000fe20000400000 */
[----:B------:R-:W-:-:S05]  /*48e0*/  FADD R4, R92, -R90 ;  /* 0x8000005a5c047221 */ /* 0x000fca0000000000 */
[----:B------:R-:W-:Y:S01]  /*48f0*/  MUFU.EX2 R110, R110 ;  /* 0x0000006e006e7308 */ /* 0x000fe20000000800 */
[----:B------:R-:W-:Y:S01]  /*4900*/  FADD R149, R41, R130 ;  /* 0x0000008229957221 */ /* 0x000fe20000000000 */
[----:B------:R-:W-:Y:S01]  /*4910*/  FMUL R130, R4, 1.4426950216293334961 ;  /* 0x3fb8aa3b04827820 */ /* 0x000fe20000400000 */
[----:B------:R-:W-:-:S05]  /*4920*/  FADD R4, R93, -R90 ;  /* 0x8000005a5d047221 */ /* 0x000fca0000000000 */
[----:B------:R-:W-:Y:S01]  /*4930*/  MUFU.EX2 R112, R112 ;  /* 0x0000007000707308 */ /* 0x000fe20000000800 */
[----:B------:R-:W-:-:S07]  /*4940*/  FADD R134, R42, R149 ;  /* 0x000000952a867221 */ /* 0x000fce0000000000 */
[----:B------:R-:W-:Y:S01]  /*4950*/  MUFU.EX2 R113, R113 ;  /* 0x0000007100717308 */ /* 0x000fe20000000800 */
[----:B------:R-:W-:-:S07]  /*4960*/  FADD R149, R43, R134 ;  /* 0x000000862b957221 */ /* 0x000fce0000000000 */
[----:B------:R-:W-:Y:S01]  /*4970*/  MUFU.EX2 R83, R83 ;  /* 0x0000005300537308 */ /* 0x000fe20000000800 */
[----:B------:R-:W-:-:S07]  /*4980*/  FADD R134, R44, R149 ;  /* 0x000000952c867221 */ /* 0x000fce0000000000 */
[----:B------:R-:W-:Y:S01]  /*4990*/  MUFU.EX2 R77, R77 ;  /* 0x0000004d004d7308 */ /* 0x000fe20000000800 */
[----:B------:R-:W-:Y:S01]  /*49a0*/  FADD R149, R45, R134 ;  /* 0x000000862d957221 */ /* 0x000fe20000000000 */
[----:B------:R-:W-:Y:S01]  /*49b0*/  FMUL R127, R127, 1.4426950216293334961 ;  /* 0x3fb8aa3b7f7f7820 */ /* 0x000fe20000400000 */
[----:B------:R-:W-:Y:S01]  /*49c0*/  FMUL R67, R67, 1.4426950216293334961 ;  /* 0x3fb8aa3b43437820 */ /* 0x000fe20000400000 */
[----:B------:R-:W-:Y:S01]  /*49d0*/  FMUL R129, R129, 1.4426950216293334961 ;  /* 0x3fb8aa3b81817820 */ /* 0x000fe20000400000 */
[----:B------:R-:W-:Y:S01]  /*49e0*/  FADD R134, R46, R149 ;  /* 0x000000952e867221 */ /* 0x000fe20000000000 */
[----:B------:R-:W-:Y:S01]  /*49f0*/  FMUL R65, R65, 1.4426950216293334961 ;  /* 0x3fb8aa3b41417820 */ /* 0x000fe20000400000 */
[----:B------:R-:W-:Y:S01]  /*4a00*/  FMUL R131, R131, 1.4426950216293334961 ;  /* 0x3fb8aa3b83837820 */ /* 0x000fe20000400000 */
[----:B------:R2:W-:Y:S01]  /*4a10*/  MUFU.EX2 R93, R130 ;  /* 0x00000082005d7308 */ /* 0x0005e20000000800 */
[----:B------:R-:W-:Y:S01]  /*4a20*/  FADD R149, R47, R134 ;  /* 0x000000862f957221 */ /* 0x000fe20000000000 */
[----:B------:R1:W-:Y:S01]  /*4a30*/  STL.64 [R1+0x38], R166 ;  /* 0x000038a601007387 */ /* 0x0003e20000100a00 */
[----:B------:R-:W-:-:S02]  /*4a40*/  PRMT R79, RZ, 0x7610, R79 ;  /* 0x00007610ff4f7816 */ /* 0x000fc4000000004f */
[----:B------:R-:W-:-:S03]  /*4a50*/  PRMT R70, RZ, 0x7610, R70 ;  /* 0x00007610ff467816 */ /* 0x000fc60000000046 */
[----:B------:R-:W-:Y:S01]  /*4a60*/  MUFU.EX2 R125, R125 ;  /* 0x0000007d007d7308 */ /* 0x000fe20000000800 */
[----:B--2---:R-:W-:Y:S01]  /*4a70*/  FADD R130, R48, R149 ;  /* 0x0000009530827221 */ /* 0x004fe20000000000 */
[----:B------:R-:W-:-:S06]  /*4a80*/  PRMT R68, RZ, 0x7610, R68 ;  /* 0x00007610ff447816 */ /* 0x000fcc0000000044 */
[----:B------:R-:W-:Y:S01]  /*4a90*/  MUFU.EX2 R69, R69 ;  /* 0x0000004500457308 */ /* 0x000fe20000000800 */
[----:B------:R-:W-:Y:S01]  /*4aa0*/  FADD R149, R49, R130 ;  /* 0x0000008231957221 */ /* 0x000fe20000000000 */
[----:B------:R-:W-:Y:S01]  /*4ab0*/  PRMT R71, RZ, 0x7610, R71 ;  /* 0x00007610ff477816 */ /* 0x000fe20000000047 */
[----:B------:R-:W-:Y:S01]  /*4ac0*/  UIADD3 UR15, UPT, UPT, UR17, UR13, URZ ;  /* 0x0000000d110f7290 */ /* 0x000fe2000fffe0ff */
[----:B------:R-:W-:Y:S01]  /*4ad0*/  PRMT R74, RZ, 0x7610, R74 ;  /* 0x00007610ff4a7816 */ /* 0x000fe2000000004a */
[----:B------:R-:W-:Y:S01]  /*4ae0*/  FADD R130, R50, R149 ;  /* 0x0000009532827221 */ /* 0x000fe20000000000 */
[----:B------:R1:W5:Y:S02]  /*4af0*/  @P0 LDG.E.U16 R75, desc[UR20][R180.64] ;  /* 0x00000014b44b0981 */ /* 0x000364000c1e1500 */
[----:B------:R2:W-:Y:S01]  /*4b00*/  MUFU.EX2 R91, R5 ;  /* 0x00000005005b7308 */ /* 0x0005e20000000800 */
[----:B------:R-:W-:Y:S01]  /*4b10*/  FADD R149, R51, R130 ;  /* 0x0000008233957221 */ /* 0x000fe20000000000 */
[----:B------:R1:W5:Y:S03]  /*4b20*/  @P0 LDG.E.U16 R79, desc[UR20][R178.64] ;  /* 0x00000014b24f0981 */ /* 0x000366000c1e1500 */
[----:B------:R-:W-:Y:S01]  /*4b30*/  FADD R130, R52, R149 ;  /* 0x0000009534827221 */ /* 0x000fe20000000000 */
[----:B------:R1:W5:Y:S02]  /*4b40*/  @P0 LDG.E.U16 R70, desc[UR20][R176.64] ;  /* 0x00000014b0460981 */ /* 0x000364000c1e1500 */
[----:B------:R3:W-:Y:S01]  /*4b50*/  MUFU.EX2 R92, R128 ;  /* 0x00000080005c7308 */ /* 0x0007e20000000800 */
[----:B------:R-:W-:Y:S01]  /*4b60*/  FADD R149, R53, R130 ;  /* 0x0000008235957221 */ /* 0x000fe20000000000 */
[----:B--2---:R-:W-:Y:S01]  /*4b70*/  FMUL R5, R4, 1.4426950216293334961 ;  /* 0x3fb8aa3b04057820 */ /* 0x004fe20000400000 */
[----:B------:R-:W-:Y:S01]  /*4b80*/  FADD R4, R94, -R90 ;  /* 0x8000005a5e047221 */ /* 0x000fe20000000000 */
[----:B------:R1:W5:Y:S01]  /*4b90*/  @P0 LDG.E.U16 R68, desc[UR20][R174.64] ;  /* 0x00000014ae440981 */ /* 0x000362000c1e1500 */
[----:B------:R-:W-:-:S03]  /*4ba0*/  FADD R134, R54, R149 ;  /* 0x0000009536867221 */ /* 0x000fc60000000000 */
[----:B------:R2:W-:Y:S01]  /*4bb0*/  MUFU.EX2 R94, R5 ;  /* 0x00000005005e7308 */ /* 0x0005e20000000800 */
[----:B------:R-:W-:Y:S01]  /*4bc0*/  FADD R149, R55, R134 ;  /* 0x0000008637957221 */ /* 0x000fe20000000000 */
[----:B---3--:R-:W-:Y:S01]  /*4bd0*/  FMUL R128, R4, 1.4426950216293334961 ;  /* 0x3fb8aa3b04807820 */ /* 0x008fe20000400000 */
[----:B------:R1:W5:Y:S02]  /*4be0*/  @P0 LDG.E.U16 R71, desc[UR20][R172.64] ;  /* 0x00000014ac470981 */ /* 0x000364000c1e1500 */
[----:B------:R-:W-:Y:S01]  /*4bf0*/  FADD R134, R56, R149 ;  /* 0x0000009538867221 */ /* 0x000fe20000000000 */
[----:B------:R-:W-:Y:S01]  /*4c00*/  FADD R4, R95, -R90 ;  /* 0x8000005a5f047221 */ /* 0x000fe20000000000 */
[----:B------:R1:W5:Y:S01]  /*4c10*/  @P0 LDG.E.U16 R72, desc[UR20][R170.64] ;  /* 0x00000014aa480981 */ /* 0x000362000c1e1500 */
[----:B------:R-:W3:Y:S01]  /*4c20*/  MUFU.EX2 R126, R126 ;  /* 0x0000007e007e7308 */ /* 0x000ee20000000800 */
[----:B------:R-:W-:Y:S01]  /*4c30*/  FADD R149, R57, R134 ;  /* 0x0000008639957221 */ /* 0x000fe20000000000 */
[----:B--2---:R-:W-:Y:S01]  /*4c40*/  FMUL R5, R4, 1.4426950216293334961 ;  /* 0x3fb8aa3b04057820 */ /* 0x004fe20000400000 */
[----:B------:R1:W5:Y:S02]  /*4c50*/  @P0 LDG.E.U16 R74, desc[UR20][R168.64] ;  /* 0x00000014a84a0981 */ /* 0x000364000c1e1500 */
[----:B------:R-:W-:Y:S01]  /*4c60*/  FADD R134, R58, R149 ;  /* 0x000000953a867221 */ /* 0x000fe20000000000 */
[----:B------:R-:W-:Y:S01]  /*4c70*/  FADD R4, R96, -R90 ;  /* 0x8000005a60047221 */ /* 0x000fe20000000000 */
[----:B------:R1:W5:Y:S02]  /*4c80*/  @P0 LDG.E.U16 R76, desc[UR20][R166.64] ;  /* 0x00000014a64c0981 */ /* 0x000364000c1e1500 */
[----:B------:R-:W-:Y:S01]  /*4c90*/  FADD R149, R59, R134 ;  /* 0x000000863b957221 */ /* 0x000fe20000000000 */
[----:B------:R2:W4:Y:S03]  /*4ca0*/  MUFU.EX2 R95, R128 ;  /* 0x00000080005f7308 */ /* 0x0005260000000800 */
[----:B------:R-:W-:Y:S01]  /*4cb0*/  FADD R134, R60, R149 ;  /* 0x000000953c867221 */ /* 0x000fe20000000000 */
[----:B--2---:R-:W-:Y:S01]  /*4cc0*/  FMUL R128, R4, 1.4426950216293334961 ;  /* 0x3fb8aa3b04807820 */ /* 0x004fe20000400000 */
[----:B------:R-:W-:-:S03]  /*4cd0*/  FADD R4, R97, -R90 ;  /* 0x8000005a61047221 */ /* 0x000fc60000000000 */
[----:B------:R2:W0:Y:S01]  /*4ce0*/  MUFU.EX2 R96, R5 ;  /* 0x0000000500607308 */ /* 0x0004220000000800 */
[----:B------:R-:W-:-:S04]  /*4cf0*/  FADD R149, R61, R134 ;  /* 0x000000863d957221 */ /* 0x000fc80000000000 */
[----:B------:R-:W-:Y:S01]  /*4d00*/  FADD R134, R62, R149 ;  /* 0x000000953e867221 */ /* 0x000fe20000000000 */
[----:B--2---:R-:W-:Y:S01]  /*4d10*/  FMUL R5, R4, 1.4426950216293334961 ;  /* 0x3fb8aa3b04057820 */ /* 0x004fe20000400000 */
[----:B------:R-:W-:Y:S02]  /*4d20*/  FADD R4, R98, -R90 ;  /* 0x8000005a62047221 */ /* 0x000fe40000000000 */
[----:B------:R-:W-:Y:S02]  /*4d30*/  FADD R149, R63, R134 ;  /* 0x000000863f957221 */ /* 0x000fe40000000000 */
[----:B------:R-:W-:Y:S01]  /*4d40*/  FMUL R130, R4, 1.4426950216293334961 ;  /* 0x3fb8aa3b04827820 */ /* 0x000fe20000400000 */
[--C-:B------:R-:W-:Y:S01]  /*4d50*/  FADD R4, R99, -R90.reuse ;  /* 0x8000005a63047221 */ /* 0x100fe20000000000 */
[----:B------:R2:W0:Y:S01]  /*4d60*/  MUFU.EX2 R97, R128 ;  /* 0x0000008000617308 */ /* 0x0004220000000800 */
[----:B------:R-:W-:Y:S02]  /*4d70*/  FADD R149, R64, R149 ;  /* 0x0000009540957221 */ /* 0x000fe40000000000 */
[----:B--2---:R-:W-:Y:S01]  /*4d80*/  FMUL R128, R4, 1.4426950216293334961 ;  /* 0x3fb8aa3b04807820 */ /* 0x004fe20000400000 */
[----:B------:R-:W-:-:S04]  /*4d90*/  FADD R4, R100, -R90 ;  /* 0x8000005a64047221 */ /* 0x000fc80000000000 */
[----:B------:R2:W0:Y:S01]  /*4da0*/  MUFU.EX2 R98, R5 ;  /* 0x0000000500627308 */ /* 0x0004220000000800 */
[----:B------:R-:W-:-:S04]  /*4db0*/  FADD R134, R66, R149 ;  /* 0x0000009542867221 */ /* 0x000fc80000000000 */
[----:B------:R-:W-:Y:S01]  /*4dc0*/  FADD R149, R133, R134 ;  /* 0x0000008685957221 */ /* 0x000fe20000000000 */
[----:B--2---:R-:W-:Y:S01]  /*4dd0*/  FMUL R5, R4, 1.4426950216293334961 ;  /* 0x3fb8aa3b04057820 */ /* 0x004fe20000400000 */
[--C-:B------:R-:W-:Y:S01]  /*4de0*/  FADD R4, R101, -R90.reuse ;  /* 0x8000005a65047221 */ /* 0x100fe20000000000 */
[----:B------:R2:W0:Y:S01]  /*4df0*/  MUFU.EX2 R99, R130 ;  /* 0x0000008200637308 */ /* 0x0004220000000800 */
[----:B------:R-:W-:Y:S02]  /*4e00*/  FADD R134, R84, R149 ;  /* 0x0000009554867221 */ /* 0x000fe40000000000 */
[----:B--2---:R-:W-:Y:S01]  /*4e10*/  FMUL R130, R4, 1.4426950216293334961 ;  /* 0x3fb8aa3b04827820 */ /* 0x004fe20000400000 */
[----:B------:R-:W-:-:S04]  /*4e20*/  FADD R4, R102, -R90 ;  /* 0x8000005a66047221 */ /* 0x000fc80000000000 */
[----:B------:R2:W0:Y:S01]  /*4e30*/  MUFU.EX2 R100, R128 ;  /* 0x0000008000647308 */ /* 0x0004220000000800 */
[----:B------:R-:W-:Y:S01]  /*4e40*/  FADD R149, R135, R134 ;  /* 0x0000008687957221 */ /* 0x000fe20000000000 */
[----:B--2---:R-:W-:Y:S01]  /*4e50*/  FMUL R128, R4, 1.4426950216293334961 ;  /* 0x3fb8aa3b04807820 */ /* 0x004fe20000400000 */
[----:B------:R-:W-:-:S05]  /*4e60*/  FADD R4, R103, -R90 ;  /* 0x8000005a67047221 */ /* 0x000fca0000000000 */
[----:B------:R2:W0:Y:S08]  /*4e70*/  MUFU.EX2 R101, R5 ;  /* 0x0000000500657308 */ /* 0x0004300000000800 */
[----:B------:R0:W-:Y:S01]  /*4e80*/  MUFU.EX2 R103, R128 ;  /* 0x0000008000677308 */ /* 0x0001e20000000800 */
[----:B--2---:R-:W-:Y:S01]  /*4e90*/  FMUL R5, R4, 1.4426950216293334961 ;  /* 0x3fb8aa3b04057820 */ /* 0x004fe20000400000 */
[----:B------:R-:W-:Y:S01]  /*4ea0*/  FADD R4, R104, -R90 ;  /* 0x8000005a68047221 */ /* 0x000fe20000000000 */
[----:B0-----:R-:W-:-:S05]  /*4eb0*/  FADD R128, R86, R149 ;  /* 0x0000009556807221 */ /* 0x001fca0000000000 */
[----:B------:R0:W-:Y:S02]  /*4ec0*/  MUFU.EX2 R104, R5 ;  /* 0x0000000500687308 */ /* 0x0001e40000000800 */
[----:B0-----:R-:W-:-:S06]  /*4ed0*/  FADD R5, R137, R128 ;  /* 0x0000008089057221 */ /* 0x001fcc0000000000 */
[----:B------:R0:W2:Y:S01]  /*4ee0*/  MUFU.EX2 R102, R130 ;  /* 0x0000008200667308 */ /* 0x0000a20000000800 */
[----:B------:R-:W-:-:S04]  /*4ef0*/  FADD R136, R88, R5 ;  /* 0x0000000558887221 */ /* 0x000fc80000000000 */
[----:B------:R-:W-:Y:S01]  /*4f00*/  FADD R5, R139, R136 ;  /* 0x000000888b057221 */ /* 0x000fe20000000000 */
[----:B0-----:R-:W-:Y:S01]  /*4f10*/  FMUL R130, R4, 1.4426950216293334961 ;  /* 0x3fb8aa3b04827820 */ /* 0x001fe20000400000 */
[----:B------:R-:W-:-:S03]  /*4f20*/  FADD R4, R105, -R90 ;  /* 0x8000005a69047221 */ /* 0x000fc60000000000 */
[----:B------:R0:W1:Y:S01]  /*4f30*/  MUFU.EX2 R105, R130 ;  /* 0x0000008200697308 */ /* 0x0000620000000800 */
[----:B------:R-:W-:Y:S01]  /*4f40*/  FMUL R134, R4, 1.4426950216293334961 ;  /* 0x3fb8aa3b04867820 */ /* 0x000fe20000400000 */
[----:B------:R-:W-:Y:S01]  /*4f50*/  FADD R4, R106, -R90 ;  /* 0x8000005a6a047221 */ /* 0x000fe20000000000 */
[----:B0-----:R-:W-:-:S04]  /*4f60*/  FADD R130, R116, R5 ;  /* 0x0000000574827221 */ /* 0x001fc80000000000 */
[----:B------:R-:W-:Y:S01]  /*4f70*/  FADD R5, R141, R130 ;  /* 0x000000828d057221 */ /* 0x000fe20000000000 */
[----:B------:R-:W-:-:S03]  /*4f80*/  FMUL R4, R4, 1.4426950216293334961 ;  /* 0x3fb8aa3b04047820 */ /* 0x000fc60000400000 */
[----:B------:R-:W-:Y:S01]  /*4f90*/  FADD R130, R118, R5 ;  /* 0x0000000576827221 */ /* 0x000fe20000000000 */
[----:B------:R0:W-:Y:S03]  /*4fa0*/  MUFU.EX2 R128, R4 ;  /* 0x0000000400807308 */ /* 0x0001e60000000800 */
[----:B------:R-:W-:-:S04]  /*4fb0*/  FADD R5, R143, R130 ;  /* 0x000000828f057221 */ /* 0x000fc80000000000 */
[----:B0-----:R-:W-:-:S04]  /*4fc0*/  FADD R4, R78, R5 ;  /* 0x000000054e047221 */ /* 0x001fc80000000000 */
[----:B------:R-:W-:-:S04]  /*4fd0*/  FADD R5, R145, R4 ;  /* 0x0000000491057221 */ /* 0x000fc80000000000 */
[----:B------:R-:W-:-:S04]  /*4fe0*/  FADD R4, R80, R5 ;  /* 0x0000000550047221 */ /* 0x000fc80000000000 */
[----:B------:R-:W-:-:S04]  /*4ff0*/  FADD R5, R147, R4 ;  /* 0x0000000493057221 */ /* 0x000fc80000000000 */
[----:B------:R-:W-:-:S04]  /*5000*/  FADD R4, R120, R5 ;  /* 0x0000000578047221 */ /* 0x000fc80000000000 */
[----:B------:R-:W-:Y:S01]  /*5010*/  FADD R4, R81, R4 ;  /* 0x0000000451047221 */ /* 0x000fe20000000000 */
[----:B------:R-:W-:-:S03]  /*5020*/  FMUL R149, R151, 1.4426950216293334961 ;  /* 0x3fb8aa3b97957820 */ /* 0x000fc60000400000 */
[----:B------:R-:W-:Y:S01]  /*5030*/  FADD R5, R85, R4 ;  /* 0x0000000455057221 */ /* 0x000fe20000000000 */
[----:B------:R-:W-:Y:S01]  /*5040*/  FMUL R151, R153, 1.4426950216293334961 ;  /* 0x3fb8aa3b99977820 */ /* 0x000fe20000400000 */
[----:B------:R-:W-:Y:S02]  /*5050*/  SEL R153, RZ, 0x90, !P2 ;  /* 0x00000090ff997807 */ /* 0x000fe40005000000 */
[----:B------:R-:W-:Y:S02]  /*5060*/  FADD R4, R122, R5 ;  /* 0x000000057a047221 */ /* 0x000fe40000000000 */
[----:B------:R-:W-:Y:S02]  /*5070*/  LOP3.LUT R153, R153, 0x7e, R132, 0x78, !PT ;  /* 0x0000007e99997812 */ /* 0x000fe400078e7884 */
[----:B------:R-:W-:Y:S01]  /*5080*/  FADD R5, R87, R4 ;  /* 0x0000000457057221 */ /* 0x000fe20000000000 */
[----:B------:R-:W-:-:S03]  /*5090*/  LOP3.LUT R132, R0, 0x40, RZ, 0xc0, !PT ;  /* 0x0000004000847812 */ /* 0x000fc600078ec0ff */
[----:B------:R-:W-:Y:S02]  /*50a0*/  FADD R130, R124, R5 ;  /* 0x000000057c827221 */ /* 0x000fe40000000000 */
[----:B------:R-:W-:Y:S02]  /*50b0*/  IMAD R132, R132, 0x20, R153 ;  /* 0x0000002084847824 */ /* 0x000fe400078e0299 */
[----:B------:R-:W-:Y:S01]  /*50c0*/  FADD R153, R89, R130 ;  /* 0x0000008259997221 */ /* 0x000fe20000000000 */
[----:B------:R-:W-:Y:S02]  /*50d0*/  F2FP.BF16.F32.PACK_AB R5, R157, R6 ;  /* 0x000000069d05723e */ /* 0x000fe400000010ff */
[----:B------:R-:W-:Y:S01]  /*50e0*/  F2FP.BF16.F32.PACK_AB R6, R10, R7 ;  /* 0x000000070a06723e */ /* 0x000fe200000010ff */
[----:B---3--:R-:W-:Y:S01]  /*50f0*/  FADD R10, R126, R153 ;  /* 0x000000997e0a7221 */ /* 0x008fe20000000000 */
[----:B------:R-:W-:-:S03]  /*5100*/  F2FP.BF16.F32.PACK_AB R7, R9, R8 ;  /* 0x000000080907723e */ /* 0x000fc600000010ff */
[----:B------:R-:W-:Y:S01]  /*5110*/  FADD R153, R91, R10 ;  /* 0x0000000a5b997221 */ /* 0x000fe20000000000 */
[----:B------:R-:W-:-:S03]  /*5120*/  F2FP.BF16.F32.PACK_AB R9, R15, R12 ;  /* 0x0000000c0f09723e */ /* 0x000fc600000010ff */
[----:B------:R-:W-:Y:S01]  /*5130*/  FADD R12, R92, R153 ;  /* 0x000000995c0c7221 */ /* 0x000fe20000000000 */
[----:B------:R-:W-:-:S03]  /*5140*/  F2FP.BF16.F32.PACK_AB R10, R16, R13 ;  /* 0x0000000d100a723e */ /* 0x000fc600000010ff */
[----:B------:R-:W-:Y:S01]  /*5150*/  FADD R13, R93, R12 ;  /* 0x0000000c5d0d7221 */ /* 0x000fe20000000000 */
[----:B------:R-:W-:Y:S01]  /*5160*/  F2FP.BF16.F32.PACK_AB R8, R14, R11 ;  /* 0x0000000b0e08723e */ /* 0x000fe200000010ff */
[----:B------:R-:W-:Y:S02]  /*5170*/  FADD R11, R111, -R90 ;  /* 0x8000005a6f0b7221 */ /* 0x000fe40000000000 */
[----:B------:R-:W-:Y:S01]  /*5180*/  FADD R16, R94, R13 ;  /* 0x0000000d5e107221 */ /* 0x000fe20000000000 */
[----:B------:R-:W-:Y:S02]  /*5190*/  F2FP.BF16.F32.PACK_AB R12, R20, R19 ;  /* 0x00000013140c723e */ /* 0x000fe400000010ff */
[----:B------:R-:W-:Y:S01]  /*51a0*/  F2FP.BF16.F32.PACK_AB R4, R155, R82 ;  /* 0x000000529b04723e */ /* 0x000fe200000010ff */
[----:B----4-:R-:W-:Y:S01]  /*51b0*/  FADD R19, R95, R16 ;  /* 0x000000105f137221 */ /* 0x010fe20000000000 */
[----:B------:R-:W-:Y:S01]  /*51c0*/  FMUL R82, R114, 1.4426950216293334961 ;  /* 0x3fb8aa3b72527820 */ /* 0x000fe20000400000 */
[----:B------:R-:W-:Y:S01]  /*51d0*/  FMUL R114, R11, 1.4426950216293334961 ;  /* 0x3fb8aa3b0b727820 */ /* 0x000fe20000400000 */
[----:B------:R-:W-:Y:S01]  /*51e0*/  F2FP.BF16.F32.PACK_AB R11, R18, R17 ;  /* 0x00000011120b723e */ /* 0x000fe200000010ff */
[----:B------:R-:W-:Y:S01]  /*51f0*/  FADD R18, R96, R19 ;  /* 0x0000001360127221 */ /* 0x000fe20000000000 */
[----:B------:R-:W-:-:S03]  /*5200*/  F2FP.BF16.F32.PACK_AB R13, R22, R21 ;  /* 0x00000015160d723e */ /* 0x000fc600000010ff */
[----:B------:R-:W-:Y:S01]  /*5210*/  FADD R19, R97, R18 ;  /* 0x0000001261137221 */ /* 0x000fe20000000000 */
[----:B------:R-:W-:-:S03]  /*5220*/  F2FP.BF16.F32.PACK_AB R14, R24, R23 ;  /* 0x00000017180e723e */ /* 0x000fc600000010ff */
[----:B------:R-:W-:-:S04]  /*5230*/  FADD R22, R98, R19 ;  /* 0x0000001362167221 */ /* 0x000fc80000000000 */
[----:B------:R-:W-:Y:S01]  /*5240*/  FADD R23, R99, R22 ;  /* 0x0000001663177221 */ /* 0x000fe20000000000 */
[----:B------:R-:W-:-:S03]  /*5250*/  F2FP.BF16.F32.PACK_AB R15, R26, R25 ;  /* 0x000000191a0f723e */ /* 0x000fc600000010ff */
[----:B------:R-:W-:Y:S01]  /*5260*/  FADD R24, R100, R23 ;  /* 0x0000001764187221 */ /* 0x000fe20000000000 */
[----:B------:R-:W-:-:S03]  /*5270*/  FADD R17, R107, -R90 ;  /* 0x8000005a6b117221 */ /* 0x000fc60000000000 */
[----:B------:R-:W-:Y:S01]  /*5280*/  FADD R25, R101, R24 ;  /* 0x0000001865197221 */ /* 0x000fe20000000000 */
[----:B------:R-:W0:Y:S01]  /*5290*/  MUFU.EX2 R106, R134 ;  /* 0x00000086006a7308 */ /* 0x000e220000000800 */
[----:B------:R-:W-:Y:S02]  /*52a0*/  F2FP.BF16.F32.PACK_AB R16, R28, R27 ;  /* 0x0000001b1c10723e */ /* 0x000fe400000010ff */
[----:B--2---:R-:W-:-:S05]  /*52b0*/  FADD R28, R102, R25 ;  /* 0x00000019661c7221 */ /* 0x004fca0000000000 */
[----:B------:R2:W-:Y:S02]  /*52c0*/  MUFU.EX2 R111, R115 ;  /* 0x00000073006f7308 */ /* 0x0005e40000000800 */
[----:B--2---:R-:W-:Y:S01]  /*52d0*/  FMUL R115, R17, 1.4426950216293334961 ;  /* 0x3fb8aa3b11737820 */ /* 0x004fe20000400000 */
[----:B------:R-:W-:Y:S01]  /*52e0*/  F2FP.BF16.F32.PACK_AB R17, R30, R29 ;  /* 0x0000001d1e11723e */ /* 0x000fe200000010ff */
[----:B------:R-:W-:-:S04]  /*52f0*/  FADD R29, R103, R28 ;  /* 0x0000001c671d7221 */ /* 0x000fc80000000000 */
[----:B------:R-:W2:Y:S01]  /*5300*/  MUFU.EX2 R149, R149 ;  /* 0x0000009500957308 */ /* 0x000ea20000000800 */
[----:B------:R-:W-:Y:S01]  /*5310*/  FADD R30, R104, R29 ;  /* 0x0000001d681e7221 */ /* 0x000fe20000000000 */
[----:B------:R-:W-:-:S03]  /*5320*/  F2FP.BF16.F32.PACK_AB R18, R32, R31 ;  /* 0x0000001f2012723e */ /* 0x000fc600000010ff */
[----:B-1----:R-:W-:Y:S01]  /*5330*/  FADD R31, R105, R30 ;  /* 0x0000001e691f7221 */ /* 0x002fe20000000000 */
[----:B------:R-:W-:-:S03]  /*5340*/  F2FP.BF16.F32.PACK_AB R19, R34, R33 ;  /* 0x000000212213723e */ /* 0x000fc600000010ff */
[----:B0-----:R-:W-:Y:S01]  /*5350*/  FADD R33, R106, R31 ;  /* 0x0000001f6a217221 */ /* 0x001fe20000000000 */
[----:B------:R-:W0:Y:S03]  /*5360*/  MUFU.EX2 R151, R151 ;  /* 0x0000009700977308 */ /* 0x000e260000000800 */
[----:B------:R-:W-:Y:S01]  /*5370*/  FADD R34, R128, R33 ;  /* 0x0000002180227221 */ /* 0x000fe20000000000 */
[----:B------:R-:W-:-:S03]  /*5380*/  F2FP.BF16.F32.PACK_AB R21, R38, R37 ;  /* 0x000000252615723e */ /* 0x000fc600000010ff */
[----:B--2---:R-:W-:Y:S01]  /*5390*/  FADD R37, R149, R34 ;  /* 0x0000002295257221 */ /* 0x004fe20000000000 */
[----:B------:R-:W-:-:S03]  /*53a0*/  F2FP.BF16.F32.PACK_AB R22, R40, R39 ;  /* 0x000000272816723e */ /* 0x000fc600000010ff */
[----:B------:R-:W-:Y:S01]  /*53b0*/  FADD R38, R108, R37 ;  /* 0x000000256c267221 */ /* 0x000fe20000000000 */
[----:B------:R-:W1:Y:S03]  /*53c0*/  MUFU.EX2 R82, R82 ;  /* 0x0000005200527308 */ /* 0x000e660000000800 */
[----:B------:R-:W-:Y:S01]  /*53d0*/  FADD R39, R109, R38 ;  /* 0x000000266d277221 */ /* 0x000fe20000000000 */
[----:B------:R-:W-:-:S03]  /*53e0*/  F2FP.BF16.F32.PACK_AB R24, R44, R43 ;  /* 0x0000002b2c18723e */ /* 0x000fc600000010ff */
[----:B------:R-:W-:Y:S01]  /*53f0*/  FADD R40, R110, R39 ;  /* 0x000000276e287221 */ /* 0x000fe20000000000 */
[----:B------:R-:W2:Y:S03]  /*5400*/  MUFU.EX2 R114, R114 ;  /* 0x0000007200727308 */ /* 0x000ea60000000800 */
[----:B0-----:R-:W-:Y:S01]  /*5410*/  FADD R43, R151, R40 ;  /* 0x00000028972b7221 */ /* 0x001fe20000000000 */
[----:B------:R-:W-:-:S03]  /*5420*/  F2FP.BF16.F32.PACK_AB R25, R46, R45 ;  /* 0x0000002d2e19723e */ /* 0x000fc600000010ff */
[----:B------:R-:W-:Y:S01]  /*5430*/  FADD R44, R112, R43 ;  /* 0x0000002b702c7221 */ /* 0x000fe20000000000 */
[----:B------:R-:W0:Y:S03]  /*5440*/  MUFU.EX2 R107, R117 ;  /* 0x00000075006b7308 */ /* 0x000e260000000800 */
[----:B------:R-:W-:Y:S01]  /*5450*/  FADD R45, R113, R44 ;  /* 0x0000002c712d7221 */ /* 0x000fe20000000000 */
[----:B------:R-:W-:-:S03]  /*5460*/  F2FP.BF16.F32.PACK_AB R27, R50, R49 ;  /* 0x00000031321b723e */ /* 0x000fc600000010ff */
[----:B-1----:R-:W-:Y:S01]  /*5470*/  FADD R46, R82, R45 ;  /* 0x0000002d522e7221 */ /* 0x002fe20000000000 */
[----:B------:R-:W1:Y:S03]  /*5480*/  MUFU.EX2 R115, R115 ;  /* 0x0000007300737308 */ /* 0x000e660000000800 */
[----:B------:R-:W-:-:S05]  /*5490*/  FADD R49, R111, R46 ;  /* 0x0000002e6f317221 */ /* 0x000fca0000000000 */
[----:B------:R-:W3:Y:S01]  /*54a0*/  MUFU.EX2 R130, R119 ;  /* 0x0000007700827308 */ /* 0x000ee20000000800 */
[----:B--2---:R-:W-:Y:S01]  /*54b0*/  FADD R50, R114, R49 ;  /* 0x0000003172327221 */ /* 0x004fe20000000000 */
[----:B------:R-:W-:-:S03]  /*54c0*/  F2FP.BF16.F32.PACK_AB R28, R52, R51 ;  /* 0x00000033341c723e */ /* 0x000fc600000010ff */
[----:B0-----:R-:W-:-:S03]  /*54d0*/  FADD R52, R107, R50 ;  /* 0x000000326b347221 */ /* 0x001fc60000000000 */
[----:B------:R-:W0:Y:S01]  /*54e0*/  MUFU.EX2 R134, R121 ;  /* 0x0000007900867308 */ /* 0x000e220000000800 */
[----:B------:R-:W-:Y:S01]  /*54f0*/  F2FP.BF16.F32.PACK_AB R29, R54, R53 ;  /* 0x00000035361d723e */ /* 0x000fe200000010ff */
[----:B-1----:R-:W-:Y:S01]  /*5500*/  FADD R53, R115, R52 ;  /* 0x0000003473357221 */ /* 0x002fe20000000000 */
[----:B------:R-:W-:-:S05]  /*5510*/  F2FP.BF16.F32.PACK_AB R34, R64, R63 ;  /* 0x0000003f4022723e */ /* 0x000fca00000010ff */
[----:B------:R-:W1:Y:S01]  /*5520*/  MUFU.EX2 R136, R123 ;  /* 0x0000007b00887308 */ /* 0x000e620000000800 */
[----:B---3--:R-:W-:Y:S01]  /*5530*/  FADD R54, R130, R53 ;  /* 0x0000003582367221 */ /* 0x008fe20000000000 */
[----:B------:R-:W-:-:S03]  /*5540*/  F2FP.BF16.F32.PACK_AB R30, R56, R55 ;  /* 0x00000037381e723e */ /* 0x000fc600000010ff */
[----:B------:R-:W-:-:S03]  /*5550*/  FADD R55, R83, R54 ;  /* 0x0000003653377221 */ /* 0x000fc60000000000 */
[----:B------:R-:W2:Y:S01]  /*5560*/  MUFU.EX2 R64, R73 ;  /* 0x0000004900407308 */ /* 0x000ea20000000800 */
[----:B------:R-:W-:Y:S01]  /*5570*/  F2FP.BF16.F32.PACK_AB R31, R58, R57 ;  /* 0x000000393a1f723e */ /* 0x000fe200000010ff */
[----:B0-----:R-:W-:Y:S01]  /*5580*/  FADD R58, R134, R55 ;  /* 0x00000037863a7221 */ /* 0x001fe20000000000 */
[----:B------:R-:W-:Y:S02]  /*5590*/  F2FP.BF16.F32.PACK_AB R20, R36, R35 ;  /* 0x000000232414723e */ /* 0x000fe400000010ff */
[----:B------:R-:W-:Y:S02]  /*55a0*/  F2FP.BF16.F32.PACK_AB R23, R42, R41 ;  /* 0x000000292a17723e */ /* 0x000fe400000010ff */
[----:B------:R-:W-:Y:S01]  /*55b0*/  F2FP.BF16.F32.PACK_AB R32, R60, R59 ;  /* 0x0000003b3c20723e */ /* 0x000fe200000010ff */
[----:B------:R-:W-:Y:S01]  /*55c0*/  MUFU.EX2 R73, R67 ;  /* 0x0000004300497308 */ /* 0x000fe20000000800 */
[----:B------:R-:W-:Y:S01]  /*55d0*/  F2FP.BF16.F32.PACK_AB R36, R135, R84 ;  /* 0x000000548724723e */ /* 0x000fe200000010ff */
[----:B------:R-:W-:Y:S01]  /*55e0*/  FADD R59, R77, R58 ;  /* 0x0000003a4d3b7221 */ /* 0x000fe20000000000 */
[----:B------:R-:W-:-:S02]  /*55f0*/  F2FP.BF16.F32.PACK_AB R41, R145, R78 ;  /* 0x0000004e9129723e */ /* 0x000fc400000010ff */
[----:B------:R-:W-:Y:S02]  /*5600*/  F2FP.BF16.F32.PACK_AB R42, R147, R80 ;  /* 0x00000050932a723e */ /* 0x000fe400000010ff */
[----:B------:R-:W-:Y:S01]  /*5610*/  F2FP.BF16.F32.PACK_AB R43, R81, R120 ;  /* 0x00000078512b723e */ /* 0x000fe200000010ff */
[----:B------:R-:W0:Y:S01]  /*5620*/  MUFU.EX2 R78, R127 ;  /* 0x0000007f004e7308 */ /* 0x000e220000000800 */
[----:B------:R-:W-:Y:S01]  /*5630*/  F2FP.BF16.F32.PACK_AB R33, R62, R61 ;  /* 0x0000003d3e21723e */ /* 0x000fe200000010ff */
[----:B-1----:R-:W-:-:S06]  /*5640*/  FADD R61, R136, R59 ;  /* 0x0000003b883d7221 */ /* 0x002fcc0000000000 */
[----:B------:R-:W1:Y:S01]  /*5650*/  MUFU.EX2 R80, R129 ;  /* 0x0000008100507308 */ /* 0x000e620000000800 */
[----:B------:R-:W-:-:S07]  /*5660*/  F2FP.BF16.F32.PACK_AB R35, R133, R66 ;  /* 0x000000428523723e */ /* 0x000fce00000010ff */
[----:B------:R0:W-:Y:S08]  /*5670*/  MUFU.EX2 R81, R65 ;  /* 0x0000004100517308 */ /* 0x0001f00000000800 */
[----:B------:R-:W3:Y:S01]  /*5680*/  MUFU.EX2 R84, R131 ;  /* 0x0000008300547308 */ /* 0x000ee20000000800 */
[----:B--2---:R-:W-:Y:S01]  /*5690*/  FADD R66, R64, R61 ;  /* 0x0000003d40427221 */ /* 0x004fe20000000000 */
[----:B------:R-:W-:-:S03]  /*56a0*/  ULEA UR15, UR18, UR15, 0x4 ;  /* 0x0000000f120f7291 */ /* 0x000fc6000f8e20ff */
[----:B------:R-:W-:Y:S01]  /*56b0*/  FADD R66, R125, R66 ;  /* 0x000000427d427221 */ /* 0x000fe20000000000 */
[----:B------:R-:W-:Y:S02]  /*56c0*/  F2FP.BF16.F32.PACK_AB R63, R136, R77 ;  /* 0x0000004d883f723e */ /* 0x000fe400000010ff */
[----:B------:R-:W-:Y:S01]  /*56d0*/  F2FP.BF16.F32.PACK_AB R26, R48, R47 ;  /* 0x0000002f301a723e */ /* 0x000fe200000010ff */
[----:B------:R-:W-:Y:S01]  /*56e0*/  FADD R77, R69, R66 ;  /* 0x00000042454d7221 */ /* 0x000fe20000000000 */
[----:B------:R-:W-:Y:S02]  /*56f0*/  F2FP.BF16.F32.PACK_AB R37, R137, R86 ;  /* 0x000000568925723e */ /* 0x000fe400000010ff */
[----:B------:R-:W-:Y:S02]  /*5700*/  F2FP.BF16.F32.PACK_AB R38, R139, R88 ;  /* 0x000000588b26723e */ /* 0x000fe400000010ff */
[----:B------:R-:W-:Y:S02]  /*5710*/  F2FP.BF16.F32.PACK_AB R39, R141, R116 ;  /* 0x000000748d27723e */ /* 0x000fe400000010ff */
[----:B------:R-:W-:-:S02]  /*5720*/  F2FP.BF16.F32.PACK_AB R40, R143, R118 ;  /* 0x000000768f28723e */ /* 0x000fc400000010ff */
[----:B------:R-:W-:Y:S02]  /*5730*/  F2FP.BF16.F32.PACK_AB R44, R122, R85 ;  /* 0x000000557a2c723e */ /* 0x000fe400000010ff */
[----:B------:R-:W-:Y:S02]  /*5740*/  F2FP.BF16.F32.PACK_AB R45, R124, R87 ;  /* 0x000000577c2d723e */ /* 0x000fe400000010ff */
        /* <DEDUP_REMOVED lines=18> */
[----:B0-----:R-:W-:Y:S02]  /*5870*/  F2FP.BF16.F32.PACK_AB R65, R78, R69 ;  /* 0x000000454e41723e */ /* 0x001fe400000010ff */
[----:B-1----:R-:W-:Y:S02]  /*5880*/  F2FP.BF16.F32.PACK_AB R66, R80, R73 ;  /* 0x000000495042723e */ /* 0x002fe400000010ff */
[----:B---3--:R-:W-:Y:S01]  /*5890*/  F2FP.BF16.F32.PACK_AB R67, R84, R81 ;  /* 0x000000515443723e */ /* 0x008fe200000010ff */
[----:B------:R-:W-:Y:S06]  /*58a0*/  @!P0 BRA `(.L_x_9) ;  /* 0x0000000000048947 */ /* 0x000fec0003800000 */
[----:B------:R0:W-:Y:S02]  /*58b0*/  STTM.x64 tmem[UR15], R4 ;  /* 0x00000004000079ed */ /* 0x0001e4000834000f */
.L_x_9:
[C---:B0-----:R-:W-:Y:S01]  /*58c0*/  LOP3.LUT R7, R132.reuse, 0x20, RZ, 0x3c, !PT ;  /* 0x0000002084077812 */ /* 0x041fe200078e3cff */
[----:B-----5:R-:W-:Y:S01]  /*58d0*/  STS.U16 [R132+UR5+0x2000], R75 ;  /* 0x0020004b84007988 */ /* 0x020fe20008000405 */
[----:B------:R-:W-:Y:S01]  /*58e0*/  LOP3.LUT R6, R132, 0x40, RZ, 0x3c, !PT ;  /* 0x0000004084067812 */ /* 0x000fe200078e3cff */
[----:B------:R-:W-:Y:S01]  /*58f0*/  FADD R4, -R90, -INF ;  /* 0xff8000005a047421 */ /* 0x000fe20000000100 */
[----:B------:R-:W-:Y:S01]  /*5900*/  LOP3.LUT R5, R132, 0x60, RZ, 0x3c, !PT ;  /* 0x0000006084057812 */ /* 0x000fe200078e3cff */
[----:B------:R-:W-:Y:S01]  /*5910*/  STS.U16 [R132+UR5+0x2400], R79 ;  /* 0x0024004f84007988 */ /* 0x000fe20008000405 */
[----:B------:R-:W-:Y:S01]  /*5920*/  FADD R78, R78, R77 ;  /* 0x0000004d4e4e7221 */ /* 0x000fe20000000000 */
[----:B------:R-:W-:Y:S02]  /*5930*/  FMUL R20, R4, 1.4426950216293334961 ;  /* 0x3fb8aa3b04147820 */ /* 0x000fe40000400000 */
[----:B------:R-:W-:Y:S01]  /*5940*/  STS.U16 [R7+UR5+0x2100], R70 ;  /* 0x0021004607007988 */ /* 0x000fe20008000405 */
[----:B------:R-:W-:-:S03]  /*5950*/  FADD R73, R73, R78 ;  /* 0x0000004e49497221 */ /* 0x000fc60000000000 */
[----:B------:R-:W-:Y:S01]  /*5960*/  STS.U16 [R7+UR5+0x2500], R68 ;  /* 0x0025004407007988 */ /* 0x000fe20008000405 */
[----:B------:R-:W0:Y:S03]  /*5970*/  MUFU.EX2 R20, R20 ;  /* 0x0000001400147308 */ /* 0x000e260000000800 */
[----:B------:R-:W-:Y:S04]  /*5980*/  STS.U16 [R6+UR5+0x2200], R71 ;  /* 0x0022004706007988 */ /* 0x000fe80008000405 */
[----:B------:R-:W-:Y:S04]  /*5990*/  STS.U16 [R6+UR5+0x2600], R72 ;  /* 0x0026004806007988 */ /* 0x000fe80008000405 */
[----:B------:R-:W-:Y:S04]  /*59a0*/  STS.U16 [R5+UR5+0x2300], R74 ;  /* 0x0023004a05007988 */ /* 0x000fe80008000405 */
[----:B------:R1:W-:Y:S01]  /*59b0*/  STS.U16 [R5+UR5+0x2700], R76 ;  /* 0x0027004c05007988 */ /* 0x0003e20008000405 */
[----:B------:R-:W2:Y:S02]  /*59c0*/  FENCE.VIEW.ASYNC.T ;  /* 0x00000000000073c6 */ /* 0x000ea40000000200 */
[----:B--2---:R-:W-:Y:S06]  /*59d0*/  BAR.SYNC.DEFER_BLOCKING 0x0 ;  /* 0x0000000000007b1d */ /* 0x004fec0000010000 */
[----:B-1----:R-:W1:Y:S01]  /*59e0*/  LDTM.x16 R4, tmem[UR10] ;  /* 0x0000000a000479ee */ /* 0x002e620008240000 */
[----:B------:R-:W-:Y:S01]  /*59f0*/  NOP ;  /* 0x0000000000007918 */ /* 0x000fe20000000000 */
[----:B0-----:R-:W-:Y:S05]  /*5a00*/  @!P0 BRA `(.L_x_10) ;  /* 0x0000000000448947 */ /* 0x001fea0003800000 */
[C---:B-1----:R-:W-:Y:S01]  /*5a10*/  FMUL R4, R20.reuse, R4 ;  /* 0x0000000414047220 */ /* 0x042fe20000400000 */
[C---:B------:R-:W-:Y:S01]  /*5a20*/  FMUL R5, R20.reuse, R5 ;  /* 0x0000000514057220 */ /* 0x040fe20000400000 */
        /* <DEDUP_REMOVED lines=13> */
[----:B------:R-:W-:-:S04]  /*5b00*/  FMUL R19, R20, R19 ;  /* 0x0000001314137220 */ /* 0x000fc80000400000 */
[----:B------:R0:W-:Y:S03]  /*5b10*/  STTM.x16 tmem[UR10], R4 ;  /* 0x00000004000079ed */ /* 0x0001e6000824000a */
.L_x_10:
[----:B-1----:R-:W1:Y:S02]  /*5b20*/  FENCE.VIEW.ASYNC.T ;  /* 0x00000000000073c6 */ /* 0x002e640000000200 */
[----:B-1----:R-:W-:Y:S01]  /*5b30*/  BAR.SYNC.DEFER_BLOCKING 0x0 ;  /* 0x0000000000007b1d */ /* 0x002fe20000010000 */
[----:B------:R-:W-:Y:S01]  /*5b40*/  FADD R80, R80, R73 ;  /* 0x0000004950507221 */ /* 0x000fe20000000000 */
[----:B------:R-:W-:-:S03]  /*5b50*/  UISETP.GE.AND UP2, UPT, UR8, URZ, UPT ;  /* 0x000000ff0800728c */ /* 0x000fc6000bf46270 */
[----:B------:R-:W-:-:S04]  /*5b60*/  FADD R81, R81, R80 ;  /* 0x0000005051517221 */ /* 0x000fc80000000000 */
[----:B------:R-:W-:-:S04]  /*5b70*/  FADD R81, R84, R81 ;  /* 0x0000005154517221 */ /* 0x000fc80000000000 */
[----:B------:R-:W-:Y:S01]  /*5b80*/  FADD R81, R20, R81 ;  /* 0x0000005114517221 */ /* 0x000fe20000000000 */
[----:B------:R1:W-:Y:S06]  /*5b90*/  MEMBAR.ALL.CTA ;  /* 0x0000000000007992 */ /* 0x0003ec0000008000 */
[----:B-1----:R-:W1:Y:S02]  /*5ba0*/  FENCE.VIEW.ASYNC.S ;  /* 0x00000000000073c6 */ /* 0x002e640000000000 */
[----:B-1----:R-:W-:Y:S06]  /*5bb0*/  BAR.SYNC.DEFER_BLOCKING 0x0 ;  /* 0x0000000000007b1d */ /* 0x002fec0000010000 */
[----:B------:R-:W-:Y:S05]  /*5bc0*/  @!P1 BRA `(.L_x_11) ;  /* 0x0000000400789947 */ /* 0x000fea0003800000 */
[----:B------:R-:W-:Y:S01]  /*5bd0*/  UIADD3 UR44, UPT, UPT, UR5, 0x2000, URZ ;  /* 0x00002000052c7890 */ /* 0x000fe2000fffe0ff */
[----:B0-----:R-:W-:Y:S01]  /*5be0*/  MOV.SPILL R6, UR9 ;  /* 0x0000000900067c02 */ /* 0x001fe20009000f00 */
[----:B------:R-:W-:Y:S01]  /*5bf0*/  UMOV UR47, URZ ;  /* 0x000000ff002f7c82 */ /* 0x000fe20008000000 */
[----:B------:R-:W-:Y:S01]  /*5c00*/  UIADD3 UR76, UPT, UPT, UR7, 0x128, URZ ;  /* 0x00000128074c7890 */ /* 0x000fe2000fffe0ff */
[----:B------:R-:W-:Y:S01]  /*5c10*/  MOV.SPILL R7, UR8 ;  /* 0x0000000800077c02 */ /* 0x000fe20009000f00 */
[----:B------:R-:W-:Y:S01]  /*5c20*/  USHF.R.U32.HI UR46, URZ, 0x4, UR44 ;  /* 0x00000004ff2e7899 */ /* 0x000fe2000801162c */
[----:B------:R-:W-:Y:S01]  /*5c30*/  MOV.SPILL R4, UR11 ;  /* 0x0000000b00047c02 */ /* 0x000fe20009000f00 */
[----:B------:R-:W-:Y:S01]  /*5c40*/  UIADD3 UR22, UPT, UPT, UR7, 0x130, URZ ;  /* 0x0000013007167890 */ /* 0x000fe2000fffe0ff */
[----:B------:R-:W-:Y:S01]  /*5c50*/  MOV.SPILL R5, UR10 ;  /* 0x0000000a00057c02 */ /* 0x000fe20009000f00 */
[----:B------:R-:W-:Y:S02]  /*5c60*/  USGXT.U32 UR46, UR46, 0xe ;  /* 0x0000000e2e2e789a */ /* 0x000fe40008000000 */
[----:B------:R-:W-:-:S02]  /*5c70*/  UIADD3 UR75, UPT, UPT, UR7, 0x138, URZ ;  /* 0x00000138074b7890 */ /* 0x000fc4000fffe0ff */
[----:B------:R-:W-:Y:S01]  /*5c80*/  UIADD3 UR50, UP3, UPT, UR46, 0x2, URZ ;  /* 0x000000022e327890 */ /* 0x000fe2000ff7e0ff */
[----:B------:R-:W-:Y:S01]  /*5c90*/  UMOV UR26, 0x0 ;  /* 0x00000000001a7882 */ /* 0x000fe20000000000 */
[----:B------:R-:W-:Y:S02]  /*5ca0*/  UMOV UR27, 0x8040490 ;  /* 0x08040490001b7882 */ /* 0x000fe40000000000 */
[----:B------:R-:W-:Y:S01]  /*5cb0*/  UIADD3.X UR51, UPT, UPT, UR47, 0x40004040, URZ, UP3, !UPT ;  /* 0x400040402f337890 */ /* 0x000fe20009ffe4ff */
[----:B------:R-:W-:Y:S02]  /*5cc0*/  UMOV UR24, 0x0 ;  /* 0x0000000000187882 */ /* 0x000fe40000000000 */
[----:B------:R-:W-:Y:S01]  /*5cd0*/  UMOV UR47, 0x40004040 ;  /* 0x40004040002f7882 */ /* 0x000fe20000000000 */
[----:B------:R-:W-:Y:S01]  /*5ce0*/  UIADD3.64 UR56, UPT, UPT, UR50, 0x2, URZ ;  /* 0x0000000232387897 */ /* 0x000fe2000fffe0ff */
[----:B------:R0:W-:Y:S01]  /*5cf0*/  UTCHMMA tmem[UR13], gdesc[UR46], tmem[UR7], tmem[UR26], idesc[UR27], UPT ;  /* 0x00ff1a2e0d0079ea */ /* 0x0001e2000b800007 */
[----:B------:R-:W-:Y:S01]  /*5d00*/  UIADD3.64 UR58, UPT, UPT, UR50, 0x4, URZ ;  /* 0x00000004323a7897 */ /* 0x000fe2000fffe0ff */
[----:B------:R-:W-:Y:S01]  /*5d10*/  UMOV UR25, 0x8040490 ;  /* 0x0804049000197882 */ /* 0x000fe20000000000 */
[----:B------:R-:W-:Y:S01]  /*5d20*/  UMOV UR28, 0x0 ;  /* 0x00000000001c7882 */ /* 0x000fe20000000000 */
[----:B------:R-:W-:Y:S01]  /*5d30*/  UMOV UR29, 0x8040490 ;  /* 0x08040490001d7882 */ /* 0x000fe20000000000 */
[----:B------:R-:W-:Y:S01]  /*5d40*/  UMOV UR30, 0x0 ;  /* 0x00000000001e7882 */ /* 0x000fe20000000000 */
[----:B------:R-:W-:Y:S01]  /*5d50*/  UMOV UR31, 0x8040490 ;  /* 0x08040490001f7882 */ /* 0x000fe20000000000 */
[----:B------:R-:W-:-:S02]  /*5d60*/  UIADD3 UR60, UPT, UPT, UR7, 0x140, URZ ;  /* 0x00000140073c7890 */ /* 0x000fc4000fffe0ff */
[----:B------:R1:W-:Y:S01]  /*5d70*/  UTCHMMA tmem[UR76], gdesc[UR50], tmem[UR7], tmem[UR24], idesc[UR25], UPT ;  /* 0x00ff18324c0079ea */ /* 0x0003e2000b800007 */
[----:B0-----:R-:W-:Y:S01]  /*5d80*/  UIADD3.64 UR26, UPT, UPT, UR50, 0x7e, URZ ;  /* 0x0000007e321a7897 */ /* 0x001fe2000fffe0ff */
[----:B------:R-:W-:Y:S01]  /*5d90*/  UTCHMMA tmem[UR22], gdesc[UR56], tmem[UR7], tmem[UR28], idesc[UR29], UPT ;  /* 0x00ff1c38160079ea */ /* 0x000fe2000b800007 */
[----:B------:R-:W-:Y:S02]  /*5da0*/  UIADD3 UR17, UPT, UPT, UR7, 0x148, URZ ;  /* 0x0000014807117890 */ /* 0x000fe4000fffe0ff */
[----:B------:R0:W-:Y:S01]  /*5db0*/  UTCHMMA tmem[UR75], gdesc[UR58], tmem[UR7], tmem[UR30], idesc[UR31], UPT ;  /* 0x00ff1e3a4b0079ea */ /* 0x0001e2000b800007 */
[----:B------:R-:W-:Y:S02]  /*5dc0*/  UIADD3 UR18, UPT, UPT, UR7, 0x150, URZ ;  /* 0x0000015007127890 */ /* 0x000fe4000fffe0ff */
[----:B------:R-:W-:Y:S02]  /*5dd0*/  UIADD3.64 UR8, UPT, UPT, UR50, 0x82, URZ ;  /* 0x0000008232087897 */ /* 0x000fe4000fffe0ff */
[----:B------:R-:W-:-:S02]  /*5de0*/  UIADD3 UR74, UPT, UPT, UR7, 0x158, URZ ;  /* 0x00000158074a7890 */ /* 0x000fc4000fffe0ff */
[----:B-1----:R-:W-:Y:S02]  /*5df0*/  UIADD3.64 UR24, UPT, UPT, UR50, 0x80, URZ ;  /* 0x0000008032187897 */ /* 0x002fe4000fffe0ff */
[----:B------:R-:W-:Y:S02]  /*5e00*/  UIADD3 UR73, UPT, UPT, UR7, 0x10, URZ ;  /* 0x0000001007497890 */ /* 0x000fe4000fffe0ff */
[----:B0-----:R-:W-:Y:S02]  /*5e10*/  UIADD3.64 UR30, UPT, UPT, UR50, 0x84, URZ ;  /* 0x00000084321e7897 */ /* 0x001fe4000fffe0ff */
[----:B------:R-:W-:Y:S02]  /*5e20*/  UIADD3 UR72, UPT, UPT, UR7, 0x160, URZ ;  /* 0x0000016007487890 */ /* 0x000fe4000fffe0ff */
[----:B------:R-:W-:Y:S02]  /*5e30*/  UIADD3 UR71, UPT, UPT, UR7, 0x10, URZ ;  /* 0x0000001007477890 */ /* 0x000fe4000fffe0ff */
[----:B------:R-:W-:-:S02]  /*5e40*/  UIADD3 UR70, UPT, UPT, UR7, 0x168, URZ ;  /* 0x0000016807467890 */ /* 0x000fc4000fffe0ff */
[----:B------:R-:W-:Y:S02]  /*5e50*/  UIADD3 UR69, UPT, UPT, UR7, 0x10, URZ ;  /* 0x0000001007457890 */ /* 0x000fe4000fffe0ff */
[----:B------:R-:W-:Y:S01]  /*5e60*/  UIADD3 UR68, UPT, UPT, UR7, 0x170, URZ ;  /* 0x0000017007447890 */ /* 0x000fe2000fffe0ff */
[----:B------:R-:W-:Y:S01]  /*5e70*/  UMOV UR32, 0x0 ;  /* 0x0000000000207882 */ /* 0x000fe20000000000 */
[----:B------:R-:W-:Y:S01]  /*5e80*/  UMOV UR33, 0x8040490 ;  /* 0x0804049000217882 */ /* 0x000fe20000000000 */
[----:B------:R-:W-:Y:S02]  /*5e90*/  UIADD3 UR67, UPT, UPT, UR7, 0x10, URZ ;  /* 0x0000001007437890 */ /* 0x000fe4000fffe0ff */
[----:B------:R0:W-:Y:S01]  /*5ea0*/  UTCHMMA tmem[UR60], gdesc[UR26], tmem[UR7], tmem[UR32], idesc[UR33], UPT ;  /* 0x00ff201a3c0079ea */ /* 0x0001e2000b800007 */
[----:B------:R-:W-:Y:S01]  /*5eb0*/  UIADD3 UR66, UPT, UPT, UR7, 0x178, URZ ;  /* 0x0000017807427890 */ /* 0x000fe2000fffe0ff */
[----:B------:R-:W-:Y:S01]  /*5ec0*/  UMOV UR34, 0x0 ;  /* 0x0000000000227882 */ /* 0x000fe20000000000 */
[----:B------:R-:W-:Y:S01]  /*5ed0*/  UMOV UR35, 0x8040490 ;  /* 0x0804049000237882 */ /* 0x000fe20000000000 */
[----:B------:R-:W-:-:S02]  /*5ee0*/  UIADD3 UR65, UPT, UPT, UR7, 0x10, URZ ;  /* 0x0000001007417890 */ /* 0x000fc4000fffe0ff */
[----:B------:R-:W-:Y:S01]  /*5ef0*/  UTCHMMA tmem[UR17], gdesc[UR24], tmem[UR7], tmem[UR34], idesc[UR35], UPT ;  /* 0x00ff2218110079ea */ /* 0x000fe2000b800007 */
        /* <DEDUP_REMOVED lines=9> */
[----:B------:R2:W-:Y:S01]  /*5f90*/  UTCHMMA tmem[UR74], gdesc[UR30], tmem[UR7], tmem[UR38], idesc[UR39], UPT ;  /* 0x00ff261e4a0079ea */ /* 0x0005e2000b800007 */
[----:B------:R-:W-:Y:S01]  /*5fa0*/  UIADD3 UR77, UPT, UPT, UR7, 0x190, URZ ;  /* 0x00000190074d7890 */ /* 0x000fe2000fffe0ff */
[----:B------:R-:W-:Y:S01]  /*5fb0*/  UMOV UR40, 0x0 ;  /* 0x0000000000287882 */ /* 0x000fe20000000000 */
[----:B------:R-:W-:Y:S01]  /*5fc0*/  UMOV UR41, 0x8040490 ;  /* 0x0804049000297882 */ /* 0x000fe20000000000 */
[----:B0-----:R-:W-:Y:S01]  /*5fd0*/  UIADD3 UR32, UPT, UPT, UR7, 0x10, URZ ;  /* 0x0000001007207890 */ /* 0x001fe2000fffe0ff */
[----:B------:R2:W-:Y:S01]  /*5fe0*/  UTCHMMA tmem[UR72], gdesc[UR46], tmem[UR73], tmem[UR40], idesc[UR41], UPT ;  /* 0x00ff282e480079ea */ /* 0x0005e2000b800049 */
[----:B------:R-:W-:Y:S01]  /*5ff0*/  UIADD3 UR22, UPT, UPT, UR7, 0x198, URZ ;  /* 0x0000019807167890 */ /* 0x000fe2000fffe0ff */
[----:B------:R-:W-:Y:S01]  /*6000*/  UMOV UR42, 0x0 ;  /* 0x00000000002a7882 */ /* 0x000fe20000000000 */
[----:B------:R-:W-:Y:S01]  /*6010*/  UMOV UR43, 0x8040490 ;  /* 0x08040490002b7882 */ /* 0x000fe20000000000 */
[----:B------:R-:W-:Y:S01]  /*6020*/  UMOV UR44, 0x0 ;  /* 0x00000000002c7882 */ /* 0x000fe20000000000 */
[----:B------:R-:W-:Y:S01]  /*6030*/  UMOV UR45, 0x8040490 ;  /* 0x08040490002d7882 */ /* 0x000fe20000000000 */
[----:B------:R-:W-:Y:S01]  /*6040*/  UMOV UR48, 0x0 ;  /* 0x0000000000307882 */ /* 0x000fe20000000000 */
[----:B------:R-:W-:Y:S01]  /*6050*/  UMOV UR49, 0x8040490 ;  /* 0x0804049000317882 */ /* 0x000fe20000000000 */
[----:B------:R2:W-:Y:S01]  /*6060*/  UTCHMMA tmem[UR70], gdesc[UR50], tmem[UR71], tmem[UR42], idesc[UR43], UPT ;  /* 0x00ff2a32460079ea */ /* 0x0005e2000b800047 */
[----:B------:R-:W-:Y:S01]  /*6070*/  UMOV UR52, 0x0 ;  /* 0x0000000000347882 */ /* 0x000fe20000000000 */
[----:B------:R-:W-:Y:S01]  /*6080*/  UMOV UR53, 0x8040490 ;  /* 0x0804049000357882 */ /* 0x000fe20000000000 */
[----:B------:R2:W-:Y:S01]  /*6090*/  UTCHMMA tmem[UR68], gdesc[UR56], tmem[UR69], tmem[UR44], idesc[UR45], UPT ;  /* 0x00ff2c38440079ea */ /* 0x0005e2000b800045 */
[----:B------:R-:W-:Y:S01]  /*60a0*/  UMOV UR54, 0x0 ;  /* 0x0000000000367882 */ /* 0x000fe20000000000 */
[----:B------:R-:W-:Y:S01]  /*60b0*/  UMOV UR55, 0x8040490 ;  /* 0x0804049000377882 */ /* 0x000fe20000000000 */
[----:B------:R2:W-:Y:S01]  /*60c0*/  UTCHMMA tmem[UR66], gdesc[UR58], tmem[UR67], tmem[UR48], idesc[UR49], UPT ;  /* 0x00ff303a420079ea */ /* 0x0005e2000b800043 */
[----:B------:R-:W-:Y:S01]  /*60d0*/  UMOV UR10, UR16 ;  /* 0x00000010000a7c82 */ /* 0x000fe20008000000 */
[----:B------:R-:W-:Y:S01]  /*60e0*/  UMOV UR11, URZ ;  /* 0x000000ff000b7c82 */ /* 0x000fe20008000000 */
[----:B-1----:R-:W-:Y:S01]  /*60f0*/  UMOV UR36, UR8 ;  /* 0x0000000800247c82 */ /* 0x002fe20008000000 */
[----:B------:R-:W-:Y:S01]  /*6100*/  UMOV UR37, UR9 ;  /* 0x0000000900257c82 */ /* 0x000fe20008000000 */
[----:B------:R2:W-:Y:S01]  /*6110*/  UTCHMMA tmem[UR64], gdesc[UR26], tmem[UR65], tmem[UR52], idesc[UR53], UPT ;  /* 0x00ff341a400079ea */ /* 0x0005e2000b800041 */
[----:B------:R2:W-:Y:S01]  /*6120*/  UTCHMMA tmem[UR62], gdesc[UR24], tmem[UR63], tmem[UR54], idesc[UR55], UPT ;  /* 0x00ff36183e0079ea */ /* 0x0005e2000b80003f */
[----:B------:R-:W-:Y:S01]  /*6130*/  UMOV UR76, UR10 ;  /* 0x0000000a004c7c82 */ /* 0x000fe20008000000 */
[----:B------:R2:W-:Y:S01]  /*6140*/  UTCHMMA tmem[UR77], gdesc[UR36], tmem[UR61], tmem[UR28], idesc[UR29], UPT ;  /* 0x00ff1c244d0079ea */ /* 0x0005e2000b80003d */
[----:B------:R2:W-:Y:S01]  /*6150*/  UTCHMMA tmem[UR22], gdesc[UR30], tmem[UR32], tmem[UR34], idesc[UR35], UPT ;  /* 0x00ff221e160079ea */ /* 0x0005e2000b800020 */
[----:B------:R2:W-:Y:S01]  /*6160*/  UTCBAR [UR76], URZ ;  /* 0x000000ff4c0073e9 */ /* 0x0005e200080000ff */
[----:B------:R-:W-:-:S02]  /*6170*/  R2UR.FILL UR11, R4 ;  /* 0x00000000040b72ca */ /* 0x000fc400004e0000 */
[----:B------:R-:W-:Y:S02]  /*6180*/  R2UR.FILL UR10, R5 ;  /* 0x00000000050a72ca */ /* 0x000fe400004e0000 */
[----:B------:R-:W-:Y:S02]  /*6190*/  R2UR.FILL UR9, R6 ;  /* 0x00000000060972ca */ /* 0x000fe400004e0000 */
[----:B------:R-:W-:-:S15]  /*61a0*/  R2UR.FILL UR8, R7 ;  /* 0x00000000070872ca */ /* 0x000fde00004e0000 */
.L_x_11:
[----:B0-----:R-:W-:Y:S01]  /*61b0*/  FSEL R4, R81, 1, P0 ;  /* 0x3f80000051047808 */ /* 0x001fe20000000000 */
[----:B------:R-:W-:Y:S01]  /*61c0*/  UMOV UR17, URZ ;  /* 0x000000ff00117c82 */ /* 0x000fe20008000000 */
[----:B------:R-:W-:-:S03]  /*61d0*/  FSEL R90, R90, -INF , P0 ;  /* 0xff8000005a5a7808 */ /* 0x000fc60000000000 */
[----:B------:R0:W-:Y:S01]  /*61e0*/  STL [R1+0x20], R4 ;  /* 0x0000200401007387 */ /* 0x0001e20000100800 */
[----:B------:R-:W-:Y:S05]  /*61f0*/  BRA.U !UP2, `(.L_x_12) ;  /* 0x000000690abc7547 */ /* 0x000fea000b800000 */
[----:B------:R-:W-:Y:S01]  /*6200*/  UIADD3 UR17, UPT, UPT, UR5, 0x4000, URZ ;  /* 0x0000400005117890 */ /* 0x000fe2000fffe0ff */
[----:B------:R-:W-:Y:S01]  /*6210*/  IMAD.MOV.U32 R135, RZ, RZ, R90 ;  /* 0x000000ffff877224 */ /* 0x000fe200078e005a */
[----:B------:R-:W-:Y:S01]  /*6220*/  USHF.R.U32.HI UR18, URZ, 0x4, UR5 ;  /* 0x00000004ff127899 */ /* 0x000fe20008011605 */
[----:B------:R-:W-:Y:S01]  /*6230*/  MOV R134, 0xffffff80 ;  /* 0xffffff8000867802 */ /* 0x000fe20000000f00 */
[----:B--2---:R-:W-:Y:S01]  /*6240*/  USHF.R.U32.HI UR24, URZ, 0x4, UR17 ;  /* 0x00000004ff187899 */ /* 0x004fe20008011611 */
[----:B------:R-:W-:Y:S01]  /*6250*/  IMAD.MOV.U32 R133, RZ, RZ, -0x1 ;  /* 0xffffffffff857424 */ /* 0x000fe200078e00ff */
[----:B------:R-:W-:Y:S02]  /*6260*/  USGXT.U32 UR18, UR18, 0xe ;  /* 0x0000000e1212789a */ /* 0x000fe40008000000 */
[----:B------:R-:W-:Y:S01]  /*6270*/  USGXT.U32 UR24, UR24, 0xe ;  /* 0x0000000e1818789a */ /* 0x000fe20008000000 */
[----:B------:R-:W-:Y:S01]  /*6280*/  UMOV UR17, URZ ;  /* 0x000000ff00117c82 */ /* 0x000fe20008000000 */
[----:B------:R-:W-:-:S02]  /*6290*/  USHF.L.U32 UR23, UR23, 0x7, URZ ;  /* 0x0000000717177899 */ /* 0x000fc400080006ff */
[----:B------:R-:W-:Y:S02]  /*62a0*/  UIADD3 UR42, UP3, UPT, UR24, 0x2, URZ ;  /* 0x00000002182a7890 */ /* 0x000fe4000ff7e0ff */
[----:B------:R-:W-:Y:S02]  /*62b0*/  USHF.L.U32 UR19, UR19, 0x7, URZ ;  /* 0x0000000713137899 */ /* 0x000fe400080006ff */
[----:B------:R-:W-:Y:S02]  /*62c0*/  UIADD3.X UR43, UPT, UPT, UR17, 0x40004040, URZ, UP3, !UPT ;  /* 0x40004040112b7890 */ /* 0x000fe40009ffe4ff */
[----:B------:R-:W-:Y:S02]  /*62d0*/  UIADD3 UR40, UP3, UPT, UR18, 0x800100, URZ ;  /* 0x0080010012287890 */ /* 0x000fe4000ff7e0ff */
[----:B------:R-:W-:Y:S01]  /*62e0*/  USHF.R.U32.HI UR38, URZ, 0x4, UR14 ;  /* 0x00000004ff267899 */ /* 0x000fe2000801160e */
[----:B------:R-:W-:Y:S01]  /*62f0*/  UMOV UR22, URZ ;  /* 0x000000ff00167c82 */ /* 0x000fe20008000000 */
[----:B------:R-:W-:-:S02]  /*6300*/  UISETP.NE.U32.AND UP2, UPT, UR6, URZ, UPT ;  /* 0x000000ff0600728c */ /* 0x000fc4000bf45070 */
[----:B------:R-:W-:Y:S01]  /*6310*/  UIADD3.X UR41, UPT, UPT, UR22, 0x40004040, URZ, UP3, !UPT ;  /* 0x4000404016297890 */ /* 0x000fe20009ffe4ff */
[----:B------:R-:W-:Y:S01]  /*6320*/  UMOV UR6, 0x1 ;  /* 0x0000000100067882 */ /* 0x000fe20000000000 */
[----:B------:R-:W1:Y:S01]  /*6330*/  LDCU UR14, c[0x0][0x3a8] ;  /* 0x00007500ff0e77ac */ /* 0x000e620008000800 */
[----:B------:R-:W-:Y:S02]  /*6340*/  USGXT.U32 UR38, UR38, 0xe ;  /* 0x0000000e2626789a */ /* 0x000fe40008000000 */
[----:B------:R-:W-:Y:S02]  /*6350*/  ULOP3.LUT UR18, UR18, 0x800000, URZ, 0xfc, !UPT ;  /* 0x0080000012127892 */ /* 0x000fe4000f8efcff */
[----:B------:R-:W-:Y:S02]  /*6360*/  UIADD3.64 UR36, UPT, UPT, UR42, 0x2, URZ ;  /* 0x000000022a247897 */ /* 0x000fe4000fffe0ff */
[----:B------:R-:W-:Y:S02]  /*6370*/  UIADD3.64 UR34, UPT, UPT, UR42, 0x4, URZ ;  /* 0x000000042a227897 */ /* 0x000fe4000fffe0ff */
[----:B------:R-:W-:-:S02]  /*6380*/  UIADD3.64 UR32, UPT, UPT, UR42, 0x7e, URZ ;  /* 0x0000007e2a207897 */ /* 0x000fc4000fffe0ff */
[----:B------:R-:W-:Y:S02]  /*6390*/  UIADD3.64 UR30, UPT, UPT, UR42, 0x80, URZ ;  /* 0x000000802a1e7897 */ /* 0x000fe4000fffe0ff */
[----:B------:R-:W-:Y:S02]  /*63a0*/  UIADD3.64 UR28, UPT, UPT, UR42, 0x82, URZ ;  /* 0x000000822a1c7897 */ /* 0x000fe4000fffe0ff */
[----:B------:R-:W-:Y:S01]  /*63b0*/  UIADD3.64 UR26, UPT, UPT, UR42, 0x84, URZ ;  /* 0x000000842a1a7897 */ /* 0x000fe2000fffe0ff */
[----:B------:R-:W-:Y:S01]  /*63c0*/  UMOV UR44, URZ ;  /* 0x000000ff002c7c82 */ /* 0x000fe20008000000 */
[----:B------:R-:W-:Y:S01]  /*63d0*/  UMOV UR22, UR19 ;  /* 0x0000001300167c82 */ /* 0x000fe20008000000 */
[----:B------:R-:W-:Y:S01]  /*63e0*/  UMOV UR60, UR23 ;  /* 0x00000017003c7c82 */ /* 0x000fe20008000000 */
[----:B------:R-:W-:Y:S01]  /*63f0*/  UMOV UR39, 0xc0004010 ;  /* 0xc000401000277882 */ /* 0x000fe20000000000 */
[----:B-1----:R-:W-:-:S07]  /*6400*/  UMOV UR25, 0x40004040 ;  /* 0x4000404000197882 */ /* 0x002fce0000000000 */
.L_x_17:
[----:B------:R-:W2:Y:S04]  /*6410*/  LDL.64 R6, [R1+0xb0] ;  /* 0x0000b00001067983 */ /* 0x000ea80000100a00 */
[----:B------:R-:W3:Y:S04]  /*6420*/  LDL.64 R28, [R1+0xa0] ;  /* 0x0000a000011c7983 */ /* 0x000ee80000100a00 */
[----:B------:R-:W4:Y:S04]  /*6430*/  LDL.64 R30, [R1+0xa8] ;  /* 0x0000a800011e7983 */ /* 0x000f280000100a00 */
[----:B------:R-:W5:Y:S04]  /*6440*/  LDL.64 R16, [R1+0x88] ;  /* 0x0000880001107983 */ /* 0x000f680000100a00 */
[----:B------:R-:W5:Y:S04]  /*6450*/  LDL.64 R26, [R1+0x98] ;  /* 0x00009800011a7983 */ /* 0x000f680000100a00 */
[----:B------:R-:W5:Y:S04]  /*6460*/  LDL.64 R24, [R1+0x90] ;  /* 0x0000900001187983 */ /* 0x000f680000100a00 */
[----:B------:R-:W5:Y:S04]  /*6470*/  LDL.64 R22, [R1+0x80] ;  /* 0x0000800001167983 */ /* 0x000f680000100a00 */
[----:B------:R-:W5:Y:S01]  /*6480*/  LDL.64 R20, [R1+0x78] ;  /* 0x0000780001147983 */ /* 0x000f620000100a00 */
[----:B01----:R-:W-:-:S02]  /*6490*/  IMAD.U32 R4, RZ, RZ, UR22 ;  /* 0x00000016ff047e24 */ /* 0x003fc4000f8e00ff */
[----:B------:R-:W-:Y:S02]  /*64a0*/  IMAD.U32 R8, RZ, RZ, UR22 ;  /* 0x00000016ff087e24 */ /* 0x000fe4000f8e00ff */
[----:B------:R-:W-:Y:S01]  /*64b0*/  IMAD.U32 R14, RZ, RZ, UR22 ;  /* 0x00000016ff0e7e24 */ /* 0x000fe2000f8e00ff */
[----:B------:R-:W-:Y:S01]  /*64c0*/  MOV R12, UR22 ;  /* 0x00000016000c7c02 */ /* 0x000fe20008000f00 */
[----:B------:R-:W-:Y:S02]  /*64d0*/  IMAD.U32 R10, RZ, RZ, UR22 ;  /* 0x00000016ff0a7e24 */ /* 0x000fe4000f8e00ff */
[----:B--2---:R-:W-:Y:S01]  /*64e0*/  IMAD.WIDE R4, R4, 0x2, R6 ;  /* 0x0000000204047825 */ /* 0x004fe200078e0206 */
[----:B------:R-:W-:-:S03]  /*64f0*/  MOV R6, UR22 ;  /* 0x0000001600067c02 */ /* 0x000fc60008000f00 */
[----:B---3--:R-:W-:Y:S01]  /*6500*/  IMAD.WIDE R8, R8, 0x2, R28 ;  /* 0x0000000208087825 */ /* 0x008fe200078e021c */
[----:B------:R0:W2:Y:S03]  /*6510*/  LDG.E.U16 R18, desc[UR20][R4.64] ;  /* 0x0000001404127981 */ /* 0x0000a6000c1e1500 */
[----:B----4-:R-:W-:Y:S02]  /*6520*/  IMAD.WIDE R6, R6, 0x2, R30 ;  /* 0x0000000206067825 */ /* 0x010fe400078e021e */
[----:B------:R1:W3:Y:S04]  /*6530*/  LDG.E.U16 R8, desc[UR20][R8.64] ;  /* 0x0000001408087981 */ /* 0x0002e8000c1e1500 */
[----:B------:R4:W2:Y:S01]  /*6540*/  LDG.E.U16 R6, desc[UR20][R6.64] ;  /* 0x0000001406067981 */ /* 0x0008a2000c1e1500 */
[----:B-----5:R-:W-:Y:S01]  /*6550*/  IMAD.WIDE R14, R14, 0x2, R16 ;  /* 0x000000020e0e7825 */ /* 0x020fe200078e0210 */
[----:B------:R-:W-:-:S03]  /*6560*/  MOV R16, UR22 ;  /* 0x0000001600107c02 */ /* 0x000fc60008000f00 */
[----:B0-----:R-:W-:Y:S02]  /*6570*/  IMAD.U32 R4, RZ, RZ, UR22 ;  /* 0x00000016ff047e24 */ /* 0x001fe4000f8e00ff */
[----:B------:R-:W-:Y:S01]  /*6580*/  IMAD.WIDE R10, R10, 0x2, R26 ;  /* 0x000000020a0a7825 */ /* 0x000fe200078e021a */
[----:B------:R-:W5:Y:S03]  /*6590*/  LDG.E.U16 R14, desc[UR20][R14.64] ;  /* 0x000000140e0e7981 */ /* 0x000f66000c1e1500 */
[----:B------:R-:W-:Y:S02]  /*65a0*/  IMAD.WIDE R12, R12, 0x2, R24 ;  /* 0x000000020c0c7825 */ /* 0x000fe400078e0218 */
[----:B------:R-:W5:Y:S02]  /*65b0*/  LDG.E.U16 R10, desc[UR20][R10.64] ;  /* 0x000000140a0a7981 */ /* 0x000f64000c1e1500 */
[----:B------:R-:W-:-:S02]  /*65c0*/  IMAD.WIDE R4, R4, 0x2, R22 ;  /* 0x0000000204047825 */ /* 0x000fc400078e0216 */
[----:B------:R-:W5:Y:S02]  /*65d0*/  LDG.E.U16 R12, desc[UR20][R12.64] ;  /* 0x000000140c0c7981 */ /* 0x000f64000c1e1500 */
[----:B------:R-:W-:Y:S02]  /*65e0*/  IMAD.WIDE R16, R16, 0x2, R20 ;  /* 0x0000000210107825 */ /* 0x000fe400078e0214 */
[----:B------:R0:W5:Y:S04]  /*65f0*/  LDG.E.U16 R4, desc[UR20][R4.64] ;  /* 0x0000001404047981 */ /* 0x000168000c1e1500 */
[----:B------:R-:W5:Y:S01]  /*6600*/  LDG.E.U16 R16, desc[UR20][R16.64] ;  /* 0x0000001410107981 */ /* 0x000f62000c1e1500 */
[C---:B-1----:R-:W-:Y:S02]  /*6610*/  IADD3 R9, P5, PT, R134.reuse, 0x101, RZ ;  /* 0x0000010186097810 */ /* 0x042fe40007fbe0ff */
[----:B----4-:R-:W-:-:S02]  /*6620*/  IADD3 R7, P4, PT, R134, 0x140, RZ ;  /* 0x0000014086077810 */ /* 0x010fc40007f9e0ff */
[C---:B------:R-:W-:Y:S02]  /*6630*/  IADD3 R138, P2, PT, R134.reuse, 0x102, RZ ;  /* 0x00000102868a7810 */ /* 0x040fe40007f5e0ff */
[C---:B0-----:R-:W-:Y:S02]  /*6640*/  IADD3 R5, P1, PT, R134.reuse, 0x100, RZ ;  /* 0x0000010086057810 */ /* 0x041fe40007f3e0ff */
[C---:B------:R-:W-:Y:S02]  /*6650*/  IADD3 R137, P0, PT, R134.reuse, 0x103, RZ ;  /* 0x0000010386897810 */ /* 0x040fe40007f1e0ff */
[----:B------:R-:W-:Y:S01]  /*6660*/  ISETP.GT.U32.AND P3, PT, R7, R2, PT ;  /* 0x000000020700720c */ /* 0x000fe20003f64070 */
[----:B------:R-:W-:Y:S01]  /*6670*/  IMAD.X R7, RZ, RZ, R133, P1 ;  /* 0x000000ffff077224 */ /* 0x000fe200008e0685 */
[----:B------:R-:W-:Y:S02]  /*6680*/  IADD3 R136, P1, PT, R134, 0x104, RZ ;  /* 0x0000010486887810 */ /* 0x000fe40007f3e0ff */
[----:B------:R-:W-:Y:S01]  /*6690*/  LOP3.LUT P6, RZ, R0, 0xff, RZ, 0xc0, !PT ;  /* 0x000000ff00ff7812 */ /* 0x000fe200078cc0ff */
[----:B------:R-:W-:-:S02]  /*66a0*/  UMOV UR46, 0x1 ;  /* 0x00000001002e7882 */ /* 0x000fc40000000000 */
[----:B------:R-:W-:-:S04]  /*66b0*/  @!UP1 UIADD3 UR46, UPT, UPT, -UR46, 0x100000, URZ ;  /* 0x001000002e2e9890 */ /* 0x000fc8000fffe1ff */
[----:B------:R-:W-:Y:S02]  /*66c0*/  @!UP1 USHF.L.U32 UR47, UR46, 0xb, URZ ;  /* 0x0000000b2e2f9899 */ /* 0x000fe400080006ff */
[----:B------:R-:W-:-:S04]  /*66d0*/  @!UP1 USHF.L.U32 UR46, UR46, 0x1, URZ ;  /* 0x000000012e2e9899 */ /* 0x000fc800080006ff */
[----:B------:R-:W-:Y:S01]  /*66e0*/  VOTEU.ALL UP3, P6 ;  /* 0x0000000000ff7886 */ /* 0x000fe20003060000 */
[----:B---3--:R0:W-:Y:S04]  /*66f0*/  STS.U16 [R3+UR5+0x3400], R8 ;  /* 0x0034000803007988 */ /* 0x0081e80008000405 */
[----:B--2---:R1:W-:Y:S01]  /*6700*/  STS.U16 [R3+UR5+0x3200], R6 ;  /* 0x0032000603007988 */ /* 0x0043e20008000405 */
[----:B0-----:R-:W-:Y:S01]  /*6710*/  IMAD.X R8, RZ, RZ, R133, P5 ;  /* 0x000000ffff087224 */ /* 0x001fe200028e0685 */
[----:B-1----:R-:W-:-:S04]  /*6720*/  IADD3.X R6, PT, PT, RZ, R133, RZ, P2, !PT ;  /* 0x00000085ff067210 */ /* 0x002fc800017fe4ff */
[----:B------:R0:W-:Y:S01]  /*6730*/  STL [R1], R8 ;  /* 0x0000000801007387 */ /* 0x0001e20000100800 */
[----:B------:R-:W-:-:S03]  /*6740*/  IADD3 R139, P5, PT, R134, 0x105, RZ ;  /* 0x00000105868b7810 */ /* 0x000fc60007fbe0ff */
[----:B------:R1:W-:Y:S01]  /*6750*/  STL [R1+0x4], R6 ;  /* 0x0000040601007387 */ /* 0x0003e20000100800 */
[C---:B------:R-:W-:Y:S01]  /*6760*/  IADD3 R140, P2, PT, R134.reuse, 0x106, RZ ;  /* 0x00000106868c7810 */ /* 0x040fe20007f5e0ff */
[--C-:B0-----:R-:W-:Y:S01]  /*6770*/  IMAD.X R8, RZ, RZ, R133.reuse, P0 ;  /* 0x000000ffff087224 */ /* 0x101fe200000e0685 */
[----:B------:R-:W-:Y:S01]  /*6780*/  IADD3 R141, P0, PT, R134, 0x107, RZ ;  /* 0x00000107868d7810 */ /* 0x000fe20007f1e0ff */
[----:B-1----:R-:W-:-:S03]  /*6790*/  IMAD.X R6, RZ, RZ, R133, P1 ;  /* 0x000000ffff067224 */ /* 0x002fc600008e0685 */
[----:B------:R0:W-:Y:S01]  /*67a0*/  STL [R1+0x8], R8 ;  /* 0x0000080801007387 */ /* 0x0001e20000100800 */
[----:B------:R-:W-:-:S03]  /*67b0*/  IADD3 R142, P1, PT, R134, 0x108, RZ ;  /* 0x00000108868e7810 */ /* 0x000fc60007f3e0ff */
[----:B------:R1:W-:Y:S01]  /*67c0*/  STL [R1+0xc], R6 ;  /* 0x00000c0601007387 */ /* 0x0003e20000100800 */
[-C--:B0-----:R-:W-:Y:S02]  /*67d0*/  IADD3.X R8, PT, PT, RZ, R133.reuse, RZ, P5, !PT ;  /* 0x00000085ff087210 */ /* 0x081fe40002ffe4ff */
[C---:B------:R-:W-:Y:S01]  /*67e0*/  IADD3 R143, P5, PT, R134.reuse, 0x109, RZ ;  /* 0x00000109868f7810 */ /* 0x040fe20007fbe0ff */
[--C-:B-1----:R-:W-:Y:S02]  /*67f0*/  IMAD.X R6, RZ, RZ, R133.reuse, P2 ;  /* 0x000000ffff067224 */ /* 0x102fe400010e0685 */
[----:B------:R0:W-:Y:S01]  /*6800*/  STL [R1+0x10], R8 ;  /* 0x0000100801007387 */ /* 0x0001e20000100800 */
[C---:B------:R-:W-:Y:S01]  /*6810*/  IADD3 R144, P2, PT, R134.reuse, 0x10a, RZ ;  /* 0x0000010a86907810 */ /* 0x040fe20007f5e0ff */
[--C-:B------:R-:W-:Y:S02]  /*6820*/  IMAD.X R147, RZ, RZ, R133.reuse, P5 ;  /* 0x000000ffff937224 */ /* 0x100fe400028e0685 */
[----:B------:R1:W-:Y:S01]  /*6830*/  STL [R1+0x14], R6 ;  /* 0x0000140601007387 */ /* 0x0003e20000100800 */
[C---:B------:R-:W-:Y:S01]  /*6840*/  IADD3 R148, P5, PT, R134.reuse, 0x10d, RZ ;  /* 0x0000010d86947810 */ /* 0x040fe20007fbe0ff */
[--C-:B0-----:R-:W-:Y:S01]  /*6850*/  IMAD.X R8, RZ, RZ, R133.reuse, P0 ;  /* 0x000000ffff087224 */ /* 0x101fe200000e0685 */
[----:B------:R-:W-:Y:S01]  /*6860*/  IADD3 R145, P0, PT, R134, 0x10b, RZ ;  /* 0x0000010b86917810 */ /* 0x000fe20007f1e0ff */
[----:B------:R-:W-:Y:S01]  /*6870*/  IMAD.X R149, RZ, RZ, R133, P2 ;  /* 0x000000ffff957224 */ /* 0x000fe200010e0685 */
[----:B-1----:R-:W-:-:S02]  /*6880*/  IADD3.X R6, PT, PT, RZ, R133, RZ, P1, !PT ;  /* 0x00000085ff067210 */ /* 0x002fc40000ffe4ff */
[C---:B------:R-:W-:Y:S02]  /*6890*/  IADD3 R146, P1, PT, R134.reuse, 0x10c, RZ ;  /* 0x0000010c86927810 */ /* 0x040fe40007f3e0ff */
[-C--:B------:R-:W-:Y:S02]  /*68a0*/  IADD3.X R151, PT, PT, RZ, R133.reuse, RZ, P0, !PT ;  /* 0x00000085ff977210 */ /* 0x080fe400007fe4ff */
[C---:B------:R-:W-:Y:S02]  /*68b0*/  IADD3 R150, P2, PT, R134.reuse, 0x10e, RZ ;  /* 0x0000010e86967810 */ /* 0x040fe40007f5e0ff */
[C---:B------:R-:W-:Y:S01]  /*68c0*/  IADD3 R152, P0, PT, R134.reuse, 0x10f, RZ ;  /* 0x0000010f86987810 */ /* 0x040fe20007f1e0ff */
[--C-:B------:R-:W-:Y:S01]  /*68d0*/  IMAD.X R153, RZ, RZ, R133.reuse, P1 ;  /* 0x000000ffff997224 */ /* 0x100fe200008e0685 */
[----:B------:R-:W-:Y:S01]  /*68e0*/  IADD3.X R157, PT, PT, RZ, R133, RZ, P2, !PT ;  /* 0x00000085ff9d7210 */ /* 0x000fe200017fe4ff */
[--C-:B------:R-:W-:Y:S01]  /*68f0*/  IMAD.X R155, RZ, RZ, R133.reuse, P5 ;  /* 0x000000ffff9b7224 */ /* 0x100fe200028e0685 */
[C---:B------:R-:W-:Y:S01]  /*6900*/  IADD3 R154, P1, PT, R134.reuse, 0x110, RZ ;  /* 0x00000110869a7810 */ /* 0x040fe20007f3e0ff */
[----:B------:R-:W-:Y:S01]  /*6910*/  IMAD.X R159, RZ, RZ, R133, P0 ;  /* 0x000000ffff9f7224 */ /* 0x000fe200000e0685 */
[----:B------:R-:W-:-:S02]  /*6920*/  IADD3 R156, P5, PT, R134, 0x111, RZ ;  /* 0x00000111869c7810 */ /* 0x000fc40007fbe0ff */
[C---:B------:R-:W-:Y:S02]  /*6930*/  IADD3 R158, P2, PT, R134.reuse, 0x112, RZ ;  /* 0x00000112869e7810 */ /* 0x040fe40007f5e0ff */
[C---:B------:R-:W-:Y:S01]  /*6940*/  IADD3 R160, P0, PT, R134.reuse, 0x113, RZ ;  /* 0x0000011386a07810 */ /* 0x040fe20007f1e0ff */
[--C-:B------:R-:W-:Y:S01]  /*6950*/  IMAD.X R161, RZ, RZ, R133.reuse, P1 ;  /* 0x000000ffffa17224 */ /* 0x100fe200008e0685 */
[----:B------:R-:W-:Y:S01]  /*6960*/  IADD3.X R163, PT, PT, RZ, R133, RZ, P5, !PT ;  /* 0x00000085ffa37210 */ /* 0x000fe20002ffe4ff */
[--C-:B------:R-:W-:Y:S01]  /*6970*/  IMAD.X R165, RZ, RZ, R133.reuse, P2 ;  /* 0x000000ffffa57224 */ /* 0x100fe200010e0685 */
[C---:B------:R-:W-:Y:S01]  /*6980*/  IADD3 R164, P5, PT, R134.reuse, 0x115, RZ ;  /* 0x0000011586a47810 */ /* 0x040fe20007fbe0ff */
[----:B------:R-:W-:Y:S01]  /*6990*/  IMAD.X R167, RZ, RZ, R133, P0 ;  /* 0x000000ffffa77224 */ /* 0x000fe200000e0685 */
[C---:B------:R-:W-:Y:S02]  /*69a0*/  IADD3 R162, P1, PT, R134.reuse, 0x114, RZ ;  /* 0x0000011486a27810 */ /* 0x040fe40007f3e0ff */
[----:B------:R-:W-:-:S02]  /*69b0*/  IADD3 R166, P2, PT, R134, 0x116, RZ ;  /* 0x0000011686a67810 */ /* 0x000fc40007f5e0ff */
[C---:B------:R-:W-:Y:S01]  /*69c0*/  IADD3 R168, P0, PT, R134.reuse, 0x117, RZ ;  /* 0x0000011786a87810 */ /* 0x040fe20007f1e0ff */
[--C-:B------:R-:W-:Y:S01]  /*69d0*/  IMAD.X R171, RZ, RZ, R133.reuse, P5 ;  /* 0x000000ffffab7224 */ /* 0x100fe200028e0685 */
[-C--:B------:R-:W-:Y:S01]  /*69e0*/  IADD3.X R169, PT, PT, RZ, R133.reuse, RZ, P1, !PT ;  /* 0x00000085ffa97210 */ /* 0x080fe20000ffe4ff */
[----:B------:R-:W-:Y:S01]  /*69f0*/  IMAD.X R173, RZ, RZ, R133, P2 ;  /* 0x000000ffffad7224 */ /* 0x000fe200010e0685 */
[C---:B------:R-:W-:Y:S02]  /*6a00*/  IADD3 R170, P1, PT, R134.reuse, 0x118, RZ ;  /* 0x0000011886aa7810 */ /* 0x040fe40007f3e0ff */
[C---:B------:R-:W-:Y:S02]  /*6a10*/  IADD3 R172, P5, PT, R134.reuse, 0x119, RZ ;  /* 0x0000011986ac7810 */ /* 0x040fe40007fbe0ff */
[----:B------:R-:W-:Y:S02]  /*6a20*/  IADD3.X R175, PT, PT, RZ, R133, RZ, P0, !PT ;  /* 0x00000085ffaf7210 */ /* 0x000fe400007fe4ff */
[----:B------:R-:W-:-:S02]  /*6a30*/  IADD3 R174, P2, PT, R134, 0x11a, RZ ;  /* 0x0000011a86ae7810 */ /* 0x000fc40007f5e0ff */
[C---:B------:R-:W-:Y:S01]  /*6a40*/  IADD3 R176, P0, PT, R134.reuse, 0x11b, RZ ;  /* 0x0000011b86b07810 */ /* 0x040fe20007f1e0ff */
[--C-:B------:R-:W-:Y:S01]  /*6a50*/  IMAD.X R177, RZ, RZ, R133.reuse, P1 ;  /* 0x000000ffffb17224 */ /* 0x100fe200008e0685 */
[-C--:B------:R-:W-:Y:S01]  /*6a60*/  IADD3.X R181, PT, PT, RZ, R133.reuse, RZ, P2, !PT ;  /* 0x00000085ffb57210 */ /* 0x080fe200017fe4ff */
[--C-:B------:R-:W-:Y:S01]  /*6a70*/  IMAD.X R179, RZ, RZ, R133.reuse, P5 ;  /* 0x000000ffffb37224 */ /* 0x100fe200028e0685 */
[C---:B------:R-:W-:Y:S01]  /*6a80*/  IADD3 R178, P1, PT, R134.reuse, 0x11c, RZ ;  /* 0x0000011c86b27810 */ /* 0x040fe20007f3e0ff */
[--C-:B------:R-:W-:Y:S01]  /*6a90*/  IMAD.X R183, RZ, RZ, R133.reuse, P0 ;  /* 0x000000ffffb77224 */ /* 0x100fe200000e0685 */
[C---:B------:R-:W-:Y:S02]  /*6aa0*/  IADD3 R180, P5, PT, R134.reuse, 0x11d, RZ ;  /* 0x0000011d86b47810 */ /* 0x040fe40007fbe0ff */
        /* <DEDUP_REMOVED lines=11> */
[-C--:B------:R-:W-:Y:S01]  /*6b60*/  IADD3.X R193, PT, PT, RZ, R133.reuse, RZ, P1, !PT ;  /* 0x00000085ffc17210 */ /* 0x080fe20000ffe4ff */
[----:B------:R0:W-:Y:S01]  /*6b70*/  STS.U16 [R3+UR5+0x3000], R18 ;  /* 0x0030001203007988 */ /* 0x0001e20008000405 */
[C---:B------:R-:W-:Y:S01]  /*6b80*/  IADD3 R194, P1, PT, R134.reuse, 0x124, RZ ;  /* 0x0000012486c27810 */ /* 0x040fe20007f3e0ff */
[----:B------:R-:W-:Y:S01]  /*6b90*/  IMAD.X R197, RZ, RZ, R133, P2 ;  /* 0x000000ffffc57224 */ /* 0x000fe200010e0685 */
[----:B------:R-:W-:Y:S01]  /*6ba0*/  IADD3 R196, P5, PT, R134, 0x125, RZ ;  /* 0x0000012586c47810 */ /* 0x000fe20007fbe0ff */
[----:B-----5:R0:W-:Y:S01]  /*6bb0*/  STS.U16 [R3+UR5+0x3600], R10 ;  /* 0x0036000a03007988 */ /* 0x0201e20008000405 */
[----:B------:R-:W-:-:S02]  /*6bc0*/  IADD3.X R199, PT, PT, RZ, R133, RZ, P0, !PT ;  /* 0x00000085ffc77210 */ /* 0x000fc400007fe4ff */
[C---:B------:R-:W-:Y:S01]  /*6bd0*/  IADD3 R198, P2, PT, R134.reuse, 0x126, RZ ;  /* 0x0000012686c67810 */ /* 0x040fe20007f5e0ff */
[----:B------:R0:W-:Y:S01]  /*6be0*/  STS.U16 [R3+UR5+0x3800], R12 ;  /* 0x0038000c03007988 */ /* 0x0001e20008000405 */
[----:B------:R-:W-:-:S03]  /*6bf0*/  IADD3 R200, P0, PT, R134, 0x127, RZ ;  /* 0x0000012786c87810 */ /* 0x000fc60007f1e0ff */
[----:B------:R0:W-:Y:S04]  /*6c00*/  STS.U16 [R3+UR5+0x3a00], R14 ;  /* 0x003a000e03007988 */ /* 0x0001e80008000405 */
[----:B------:R0:W-:Y:S04]  /*6c10*/  STS.U16 [R3+UR5+0x3c00], R4 ;  /* 0x003c000403007988 */ /* 0x0001e80008000405 */
[----:B------:R0:W-:Y:S01]  /*6c20*/  STS.U16 [R3+UR5+0x3e00], R16 ;  /* 0x003e001003007988 */ /* 0x0001e20008000405 */
[----:B------:R1:W-:Y:S06]  /*6c30*/  MEMBAR.ALL.CTA ;  /* 0x0000000000007992 */ /* 0x0003ec0000008000 */
[----:B-1----:R-:W-:Y:S04]  /*6c40*/  FENCE.VIEW.ASYNC.S ;  /* 0x00000000000073c6 */ /* 0x002fe80000000000 */
[----:B------:R-:W1:Y:S02]  /*6c50*/  FENCE.VIEW.ASYNC.S ;  /* 0x00000000000073c6 */ /* 0x000e640000000000 */
[----:B-1----:R0:W1:Y:S02]  /*6c60*/  @!UP3 SYNCS.EXCH.64 URZ, [UR5+0x5010], UR46 ;  /* 0x0050102e05ffb5b2 */ /* 0x0020640008000100 */
[----:B------:R0:W-:Y:S01]  /*6c70*/  STL [R1+0x18], R8 ;  /* 0x0000180801007387 */ /* 0x0001e20000100800 */
[----:B------:R-:W-:Y:S01]  /*6c80*/  IMAD.X R201, RZ, RZ, R133, P1 ;  /* 0x000000ffffc97224 */ /* 0x000fe200008e0685 */
[----:B------:R-:W-:-:S02]  /*6c90*/  IADD3.X R205, PT, PT, RZ, R133, RZ, P2, !PT ;  /* 0x00000085ffcd7210 */ /* 0x000fc400017fe4ff */
[----:B------:R0:W-:Y:S01]  /*6ca0*/  STL [R1+0x1c], R6 ;  /* 0x00001c0601007387 */ /* 0x0001e20000100800 */
[--C-:B------:R-:W-:Y:S01]  /*6cb0*/  IMAD.X R203, RZ, RZ, R133.reuse, P5 ;  /* 0x000000ffffcb7224 */ /* 0x100fe200028e0685 */
[----:B-1----:R-:W-:Y:S01]  /*6cc0*/  BAR.SYNC.DEFER_BLOCKING 0x0 ;  /* 0x0000000000007b1d */ /* 0x002fe20000010000 */
        /* <DEDUP_REMOVED lines=15> */
[----:B------:R-:W-:Y:S01]  /*6dc0*/  IMAD.X R221, RZ, RZ, R133, P2 ;  /* 0x000000ffffdd7224 */ /* 0x000fe200010e0685 */
[C---:B------:R-:W-:Y:S02]  /*6dd0*/  IADD3 R218, P1, PT, R134.reuse, 0x130, RZ ;  /* 0x0000013086da7810 */ /* 0x040fe40007f3e0ff */
[----:B------:R-:W-:Y:S02]  /*6de0*/  IADD3 R220, P5, PT, R134, 0x131, RZ ;  /* 0x0000013186dc7810 */ /* 0x000fe40007fbe0ff */
[----:B------:R-:W-:-:S02]  /*6df0*/  IADD3.X R223, PT, PT, RZ, R133, RZ, P0, !PT ;  /* 0x00000085ffdf7210 */ /* 0x000fc400007fe4ff */
        /* <DEDUP_REMOVED lines=8> */
[----:B------:R-:W-:Y:S01]  /*6e80*/  IADD3 R230, P2, PT, R134, 0x136, RZ ;  /* 0x0000013686e67810 */ /* 0x000fe20007f5e0ff */
[----:B0-----:R-:W-:-:S12]  /*6e90*/  BRA.U UP2, `(.L_x_13) ;  /* 0x0000000102387547 */ /* 0x001fd8000b800000 */
[----:B------:R-:W-:Y:S02]  /*6ea0*/  UIADD3 UR45, UPT, UPT, UR7, 0xa0, URZ ;  /* 0x000000a0072d7890 */ /* 0x000fe4000fffe0ff */
[----:B------:R-:W-:Y:S01]  /*6eb0*/  UIADD3 UR46, UPT, UPT, UR5, 0x5010, URZ ;  /* 0x00005010052e7890 */ /* 0x000fe2000fffe0ff */
[----:B------:R-:W-:Y:S01]  /*6ec0*/  UMOV UR48, UR18 ;  /* 0x0000001200307c82 */ /* 0x000fe20008000000 */
[----:B------:R-:W-:Y:S01]  /*6ed0*/  UMOV UR49, 0x40004040 ;  /* 0x4000404000317882 */ /* 0x000fe20000000000 */
[----:B------:R-:W-:Y:S01]  /*6ee0*/  UMOV UR50, 0x0 ;  /* 0x0000000000327882 */ /* 0x000fe20000000000 */
[----:B------:R-:W-:Y:S01]  /*6ef0*/  UMOV UR51, 0x8208490 ;  /* 0x0820849000337882 */ /* 0x000fe20000000000 */
[----:B------:R-:W-:Y:S01]  /*6f00*/  UMOV UR47, URZ ;  /* 0x000000ff002f7c82 */ /* 0x000fe20008000000 */
[----:B------:R-:W-:Y:S01]  /*6f10*/  UMOV UR52, 0x0 ;  /* 0x0000000000347882 */ /* 0x000fe20000000000 */
[----:B------:R-:W-:Y:S01]  /*6f20*/  UMOV UR53, 0x8208490 ;  /* 0x0820849000357882 */ /* 0x000fe20000000000 */
[----:B------:R0:W-:Y:S01]  /*6f30*/  UTCHMMA gdesc[UR48], gdesc[UR38], tmem[UR11], tmem[UR50], idesc[UR51], !UPT ;  /* 0x00ff3226300075ea */ /* 0x0001e2000f80000b */
[----:B------:R-:W-:Y:S01]  /*6f40*/  UMOV UR46, UR46 ;  /* 0x0000002e002e7c82 */ /* 0x000fe20008000000 */
[----:B------:R0:W-:Y:S01]  /*6f50*/  UTCHMMA gdesc[UR40], gdesc[UR38], tmem[UR45], tmem[UR52], idesc[UR53], !UPT ;  /* 0x00ff3426280075ea */ /* 0x0001e2000f80002d */
[----:B------:R0:W-:Y:S01]  /*6f60*/  UTCBAR [UR46], URZ ;  /* 0x000000ff2e0073e9 */ /* 0x0001e200080000ff */
[----:B------:R-:W-:-:S02]  /*6f70*/  NOP ;  /* 0x0000000000007918 */ /* 0x000fc40000000000 */
.L_x_13:
[----:B------:R-:W1:Y:S01]  /*6f80*/  SYNCS.PHASECHK.TRANS64.TRYWAIT P0, [UR5+0x5010], RZ ;  /* 0x005010ffff0075a7 */ /* 0x000e620008001105 */
[-C--:B------:R-:W-:Y:S01]  /*6f90*/  IADD3.X R234, PT, PT, RZ, R133.reuse, RZ, P5, !PT ;  /* 0x00000085ffea7210 */ /* 0x080fe20002ffe4ff */
[--C-:B------:R-:W-:Y:S01]  /*6fa0*/  IMAD.X R232, RZ, RZ, R133.reuse, P1 ;  /* 0x000000ffffe87224 */ /* 0x100fe200008e0685 */
[C---:B------:R-:W-:Y:S01]  /*6fb0*/  IADD3 R235, P5, PT, R134.reuse, 0x138, RZ ;  /* 0x0000013886eb7810 */ /* 0x040fe20007fbe0ff */
[--C-:B------:R-:W-:Y:S01]  /*6fc0*/  IMAD.X R236, RZ, RZ, R133.reuse, P2 ;  /* 0x000000ffffec7224 */ /* 0x100fe200010e0685 */
[C---:B------:R-:W-:Y:S01]  /*6fd0*/  IADD3 R233, P1, PT, R134.reuse, 0x137, RZ ;  /* 0x0000013786e97810 */ /* 0x040fe20007f3e0ff */
[--C-:B------:R-:W-:Y:S01]  /*6fe0*/  IMAD.X R251, RZ, RZ, R133.reuse, P4 ;  /* 0x000000fffffb7224 */ /* 0x100fe200020e0685 */
[C---:B------:R-:W-:Y:S02]  /*6ff0*/  IADD3 R237, P2, PT, R134.reuse, 0x139, RZ ;  /* 0x0000013986ed7810 */ /* 0x040fe40007f5e0ff */
[----:B------:R-:W-:Y:S01]  /*7000*/  IADD3.X R240, PT, PT, RZ, R133, RZ, P5, !PT ;  /* 0x00000085fff07210 */ /* 0x000fe20002ffe4ff */
[--C-:B------:R-:W-:Y:S01]  /*7010*/  IMAD.X R238, RZ, RZ, R133.reuse, P1 ;  /* 0x000000ffffee7224 */ /* 0x100fe200008e0685 */
[C---:B------:R-:W-:Y:S01]  /*7020*/  IADD3 R241, P5, PT, R134.reuse, 0x13b, RZ ;  /* 0x0000013b86f17810 */ /* 0x040fe20007fbe0ff */
[----:B------:R-:W-:Y:S01]  /*7030*/  IMAD.X R242, RZ, RZ, R133, P2 ;  /* 0x000000fffff27224 */ /* 0x000fe200010e0685 */
[----:B------:R-:W-:-:S02]  /*7040*/  IADD3 R239, P1, PT, R134, 0x13a, RZ ;  /* 0x0000013a86ef7810 */ /* 0x000fc40007f3e0ff */
[C---:B------:R-:W-:Y:S02]  /*7050*/  IADD3 R11, P2, PT, R134.reuse, 0x13c, RZ ;  /* 0x0000013c860b7810 */ /* 0x040fe40007f5e0ff */
[-C--:B------:R-:W-:Y:S01]  /*7060*/  IADD3.X R244, PT, PT, RZ, R133.reuse, RZ, P5, !PT ;  /* 0x00000085fff47210 */ /* 0x080fe20002ffe4ff */
[--C-:B------:R-:W-:Y:S01]  /*7070*/  IMAD.X R243, RZ, RZ, R133.reuse, P1 ;  /* 0x000000fffff37224 */ /* 0x100fe200008e0685 */
[C---:B------:R-:W-:Y:S01]  /*7080*/  IADD3 R15, P5, PT, R134.reuse, 0x13e, RZ ;  /* 0x0000013e860f7810 */ /* 0x040fe20007fbe0ff */
[--C-:B------:R-:W-:Y:S01]  /*7090*/  IMAD.X R245, RZ, RZ, R133.reuse, P2 ;  /* 0x000000fffff57224 */ /* 0x100fe200010e0685 */
[C---:B------:R-:W-:Y:S02]  /*70a0*/  IADD3 R13, P1, PT, R134.reuse, 0x13d, RZ ;  /* 0x0000013d860d7810 */ /* 0x040fe40007f3e0ff */
[C---:B------:R-:W-:Y:S02]  /*70b0*/  IADD3 R246, P2, PT, R134.reuse, 0x13f, RZ ;  /* 0x0000013f86f67810 */ /* 0x040fe40007f5e0ff */
[----:B------:R-:W-:Y:S01]  /*70c0*/  IADD3.X R248, PT, PT, RZ, R133, RZ, P5, !PT ;  /* 0x00000085fff87210 */ /* 0x000fe20002ffe4ff */
[--C-:B------:R-:W-:Y:S01]  /*70d0*/  IMAD.X R247, RZ, RZ, R133.reuse, P1 ;  /* 0x000000fffff77224 */ /* 0x100fe200008e0685 */
[----:B------:R-:W-:Y:S01]  /*70e0*/  IADD3 R249, P5, PT, R134, 0x141, RZ ;  /* 0x0000014186f97810 */ /* 0x000fe20007fbe0ff */
[----:B------:R-:W-:Y:S01]  /*70f0*/  IMAD.X R250, RZ, RZ, R133, P2 ;  /* 0x000000fffffa7224 */ /* 0x000fe200010e0685 */
[----:B------:R-:W-:-:S02]  /*7100*/  ISETP.GT.U32.AND P1, PT, R15, R2, PT ;  /* 0x000000020f00720c */ /* 0x000fc40003f24070 */
[----:B------:R-:W-:Y:S02]  /*7110*/  IADD3.X R252, PT, PT, RZ, R133, RZ, P5, !PT ;  /* 0x00000085fffc7210 */ /* 0x000fe40002ffe4ff */
[-C--:B------:R-:W-:Y:S02]  /*7120*/  ISETP.GT.U32.AND P2, PT, R13, R2.reuse, PT ;  /* 0x000000020d00720c */ /* 0x080fe40003f44070 */
[-C--:B------:R-:W-:Y:S02]  /*7130*/  ISETP.GT.U32.AND P4, PT, R11, R2.reuse, PT ;  /* 0x000000020b00720c */ /* 0x080fe40003f84070 */
[----:B------:R-:W-:Y:S01]  /*7140*/  ISETP.GT.U32.AND P5, PT, R5, R2, PT ;  /* 0x000000020500720c */ /* 0x000fe20003fa4070 */
[----:B-1----:R-:W-:-:S12]  /*7150*/  @!P0 BRA `(.L_x_14) ;  /* 0x0000006800c48947 */ /* 0x002fd80003800000 */
.L_x_23:
[----:B------:R-:W2:Y:S01]  /*7160*/  LDL.LU R0, [R1] ;  /* 0x0000000001007983 */ /* 0x000ea20000300800 */
[----:B------:R-:W-:Y:S01]  /*7170*/  BAR.SYNC.DEFER_BLOCKING 0x0 ;  /* 0x0000000000007b1d */ /* 0x000fe20000010000 */
[----:B------:R-:W-:Y:S02]  /*7180*/  ISETP.GT.U32.AND P0, PT, R9, R2, PT ;  /* 0x000000020900720c */ /* 0x000fe40003f04070 */
[----:B------:R-:W-:-:S03]  /*7190*/  ISETP.GT.U32.AND.EX P5, PT, R7, RZ, PT, P5 ;  /* 0x000000ff0700720c */ /* 0x000fc60003fa4150 */
[----:B------:R-:W1:Y:S01]  /*71a0*/  LDTM.x128 R4, tmem[UR12] ;  /* 0x0000000c000479ee */ /* 0x000e6200083c0000 */
[----:B------:R3:W-:Y:S04]  /*71b0*/  STL [R1+0xbc], R132 ;  /* 0x0000bc8401007387 */ /* 0x0007e80000100800 */
[----:B---3--:R-:W3:Y:S04]  /*71c0*/  LDL.LU R132, [R1+0x4] ;  /* 0x0000040001847983 */ /* 0x008ee80000300800 */
[----:B------:R4:W-:Y:S01]  /*71d0*/  STL [R1+0xb8], R3 ;  /* 0x0000b80301007387 */ /* 0x0009e20000100800 */
[----:B-1----:R-:W-:-:S03]  /*71e0*/  FMUL R4, R4, UR14 ;  /* 0x0000000e04047c20 */ /* 0x002fc60008400000 */
[----:B----4-:R-:W4:Y:S02]  /*71f0*/  LDL.LU R3, [R1+0x8] ;  /* 0x0000080001037983 */ /* 0x010f240000300800 */
[----:B------:R-:W-:Y:S02]  /*7200*/  FSEL R4, R4, -INF , !P5 ;  /* 0xff80000004047808 */ /* 0x000fe40006800000 */
[----:B--2---:R-:W-:-:S03]  /*7210*/  ISETP.GT.U32.AND.EX P0, PT, R0, RZ, PT, P0 ;  /* 0x000000ff0000720c */ /* 0x004fc60003f04100 */
[----:B------:R1:W-:Y:S01]  /*7220*/  STL [R1+0x30], R4 ;  /* 0x0000300401007387 */ /* 0x0003e20000100800 */
[----:B------:R-:W-:Y:S01]  /*7230*/  FMUL R5, R5, UR14 ;  /* 0x0000000e05057c20 */ /* 0x000fe20008400000 */
[----:B------:R-:W-:Y:S02]  /*7240*/  ISETP.GT.U32.AND P5, PT, R138, R2, PT ;  /* 0x000000028a00720c */ /* 0x000fe40003fa4070 */
[----:B------:R-:W2:Y:S01]  /*7250*/  LDL.LU R0, [R1+0xc] ;  /* 0x00000c0001007983 */ /* 0x000ea20000300800 */
[----:B------:R-:W-:Y:S01]  /*7260*/  FMUL R6, R6, UR14 ;  /* 0x0000000e06067c20 */ /* 0x000fe20008400000 */
[----:B------:R-:W-:Y:S02]  /*7270*/  FSEL R5, R5, -INF , !P0 ;  /* 0xff80000005057808 */ /* 0x000fe40004000000 */
[----:B-1----:R-:W-:-:S03]  /*7280*/  IADD3 R4, P6, PT, R134, 0x142, RZ ;  /* 0x0000014286047810 */ /* 0x002fc60007fde0ff */
[----:B------:R1:W-:Y:S02]  /*7290*/  STL [R1+0x2c], R5 ;  /* 0x00002c0501007387 */ /* 0x0003e40000100800 */
[----:B------:R-:W-:Y:S01]  /*72a0*/  IMAD.X R138, RZ, RZ, R133, P6 ;  /* 0x000000ffff8a7224 */ /* 0x000fe200030e0685 */
[----:B------:R-:W-:Y:S01]  /*72b0*/  ISETP.GT.U32.AND P6, PT, R137, R2, PT ;  /* 0x000000028900720c */ /* 0x000fe20003fc4070 */
[----:B------:R-:W-:Y:S01]  /*72c0*/  FMUL R7, R7, UR14 ;  /* 0x0000000e07077c20 */ /* 0x000fe20008400000 */
[----:B---3--:R-:W-:Y:S02]  /*72d0*/  ISETP.GT.U32.AND.EX P0, PT, R132, RZ, PT, P5 ;  /* 0x000000ff8400720c */ /* 0x008fe40003f04150 */
[----:B------:R-:W3:Y:S01]  /*72e0*/  LDL.LU R132, [R1+0x10] ;  /* 0x0000100001847983 */ /* 0x000ee20000300800 */
[----:B-1----:R-:W-:Y:S02]  /*72f0*/  IADD3 R5, P5, PT, R134, 0x143, RZ ;  /* 0x0000014386057810 */ /* 0x002fe40007fbe0ff */
[----:B------:R-:W-:-:S03]  /*7300*/  FSEL R6, R6, -INF , !P0 ;  /* 0xff80000006067808 */ /* 0x000fc60004000000 */
[----:B------:R-:W-:Y:S01]  /*7310*/  IMAD.X R137, RZ, RZ, R133, P5 ;  /* 0x000000ffff897224 */ /* 0x000fe200028e0685 */
[----:B------:R-:W-:Y:S01]  /*7320*/  ISETP.GT.U32.AND P5, PT, R136, R2, PT ;  /* 0x000000028800720c */ /* 0x000fe20003fa4070 */
[----:B------:R1:W-:Y:S01]  /*7330*/  STL [R1+0x28], R6 ;  /* 0x0000280601007387 */ /* 0x0003e20000100800 */
[----:B----4-:R-:W-:-:S03]  /*7340*/  ISETP.GT.U32.AND.EX P0, PT, R3, RZ, PT, P6 ;  /* 0x000000ff0300720c */ /* 0x010fc60003f04160 */
[----:B------:R-:W4:Y:S01]  /*7350*/  LDL.LU R3, [R1+0x14] ;  /* 0x0000140001037983 */ /* 0x000f220000300800 */
[----:B------:R-:W-:Y:S01]  /*7360*/  FSEL R7, R7, -INF , !P0 ;  /* 0xff80000007077808 */ /* 0x000fe20004000000 */
[----:B------:R-:W-:Y:S01]  /*7370*/  FMUL R8, R8, UR14 ;  /* 0x0000000e08087c20 */ /* 0x000fe20008400000 */
[----:B-1----:R-:W-:-:S03]  /*7380*/  IADD3 R6, P6, PT, R134, 0x144, RZ ;  /* 0x0000014486067810 */ /* 0x002fc60007fde0ff */
[----:B------:R1:W-:Y:S01]  /*7390*/  STL [R1+0x24], R7 ;  /* 0x0000240701007387 */ /* 0x0003e20000100800 */
[----:B------:R-:W-:Y:S02]  /*73a0*/  IADD3.X R136, PT, PT, RZ, R133, RZ, P6, !PT ;  /* 0x00000085ff887210 */ /* 0x000fe400037fe4ff */
[-C--:B------:R-:W-:Y:S02]  /*73b0*/  ISETP.GT.U32.AND P6, PT, R139, R2.reuse, PT ;  /* 0x000000028b00720c */ /* 0x080fe40003fc4070 */
[----:B--2---:R-:W-:Y:S02]  /*73c0*/  ISETP.GT.U32.AND.EX P0, PT, R0, RZ, PT, P5 ;  /* 0x000000ff0000720c */ /* 0x004fe40003f04150 */
[----:B------:R-:W2:Y:S01]  /*73d0*/  LDL.LU R0, [R1+0x18] ;  /* 0x0000180001007983 */ /* 0x000ea20000300800 */
[----:B-1----:R-:W-:Y:S01]  /*73e0*/  IADD3 R7, P5, PT, R134, 0x145, RZ ;  /* 0x0000014586077810 */ /* 0x002fe20007fbe0ff */
[----:B------:R-:W-:Y:S01]  /*73f0*/  FMUL R9, R9, UR14 ;  /* 0x0000000e09097c20 */ /* 0x000fe20008400000 */
[----:B------:R-:W-:Y:S01]  /*7400*/  FSEL R8, R8, -INF , !P0 ;  /* 0xff80000008087808 */ /* 0x000fe20004000000 */
[----:B------:R-:W-:Y:S01]  /*7410*/  FMUL R10, R10, UR14 ;  /* 0x0000000e0a0a7c20 */ /* 0x000fe20008400000 */
[----:B------:R-:W-:Y:S01]  /*7420*/  FMUL R11, R11, UR14 ;  /* 0x0000000e0b0b7c20 */ /* 0x000fe20008400000 */
[----:B------:R-:W-:Y:S01]  /*7430*/  IMAD.X R139, RZ, RZ, R133, P5 ;  /* 0x000000ffff8b7224 */ /* 0x000fe200028e0685 */
[----:B------:R-:W-:Y:S01]  /*7440*/  ISETP.GT.U32.AND P5, PT, R140, R2, PT ;  /* 0x000000028c00720c */ /* 0x000fe20003fa4070 */
[----:B------:R1:W-:Y:S01]  /*7450*/  STL [R1+0xc], R8 ;  /* 0x00000c0801007387 */ /* 0x0003e20000100800 */
[----:B---3--:R-:W-:-:S02]  /*7460*/  ISETP.GT.U32.AND.EX P0, PT, R132, RZ, PT, P6 ;  /* 0x000000ff8400720c */ /* 0x008fc40003f04160 */
[----:B-1----:R-:W-:Y:S02]  /*7470*/  IADD3 R8, P6, PT, R134, 0x146, RZ ;  /* 0x0000014686087810 */ /* 0x002fe40007fde0ff */
[----:B------:R-:W-:-:S03]  /*7480*/  FSEL R132, R9, -INF , !P0 ;  /* 0xff80000009847808 */ /* 0x000fc60004000000 */
[----:B------:R-:W-:Y:S01]  /*7490*/  IMAD.X R140, RZ, RZ, R133, P6 ;  /* 0x000000ffff8c7224 */ /* 0x000fe200030e0685 */
[-C--:B------:R-:W-:Y:S02]  /*74a0*/  ISETP.GT.U32.AND P6, PT, R141, R2.reuse, PT ;  /* 0x000000028d00720c */ /* 0x080fe40003fc4070 */
[----:B----4-:R-:W-:Y:S01]  /*74b0*/  ISETP.GT.U32.AND.EX P0, PT, R3, RZ, PT, P5 ;  /* 0x000000ff0300720c */ /* 0x010fe20003f04150 */
[----:B------:R-:W-:Y:S01]  /*74c0*/  FMUL R65, R65, UR14 ;  /* 0x0000000e41417c20 */ /* 0x000fe20008400000 */
[----:B------:R-:W-:Y:S02]  /*74d0*/  ISETP.GT.U32.AND.EX P2, PT, R247, RZ, PT, P2 ;  /* 0x000000fff700720c */ /* 0x000fe40003f44120 */
[----:B------:R-:W-:Y:S01]  /*74e0*/  FSEL R3, R10, -INF , !P0 ;  /* 0xff8000000a037808 */ /* 0x000fe20004000000 */
[----:B------:R-:W-:Y:S01]  /*74f0*/  FMUL R66, R66, UR14 ;  /* 0x0000000e42427c20 */ /* 0x000fe20008400000 */
[----:B------:R-:W-:Y:S02]  /*7500*/  FSEL R65, R65, -INF , !P2 ;  /* 0xff80000041417808 */ /* 0x000fe40005000000 */
[----:B------:R-:W-:-:S02]  /*7510*/  ISETP.GT.U32.AND P2, PT, R246, R2, PT ;  /* 0x00000002f600720c */ /* 0x000fc40003f44070 */
[----:B------:R-:W-:Y:S01]  /*7520*/  ISETP.GT.U32.AND.EX P1, PT, R248, RZ, PT, P1 ;  /* 0x000000fff800720c */ /* 0x000fe20003f24110 */
[----:B------:R-:W-:Y:S01]  /*7530*/  FMUL R67, R67, UR14 ;  /* 0x0000000e43437c20 */ /* 0x000fe20008400000 */
[----:B------:R-:W-:Y:S02]  /*7540*/  ISETP.GT.U32.AND.EX P2, PT, R250, RZ, PT, P2 ;  /* 0x000000fffa00720c */ /* 0x000fe40003f44120 */
[----:B------:R-:W-:Y:S02]  /*7550*/  FSEL R66, R66, -INF , !P1 ;  /* 0xff80000042427808 */ /* 0x000fe40004800000 */
[----:B------:R-:W-:Y:S02]  /*7560*/  ISETP.GT.U32.AND P1, PT, R4, R2, PT ;  /* 0x000000020400720c */ /* 0x000fe40003f24070 */
[----:B------:R-:W-:Y:S02]  /*7570*/  ISETP.GT.U32.AND.EX P3, PT, R251, RZ, PT, P3 ;  /* 0x000000fffb00720c */ /* 0x000fe40003f64130 */
[----:B------:R-:W-:-:S02]  /*7580*/  FSEL R67, R67, -INF , !P2 ;  /* 0xff80000043437808 */ /* 0x000fc40005000000 */
[----:B------:R-:W-:Y:S02]  /*7590*/  ISETP.GT.U32.AND P2, PT, R249, R2, PT ;  /* 0x00000002f900720c */ /* 0x000fe40003f44070 */
[----:B------:R-:W-:Y:S02]  /*75a0*/  ISETP.GT.U32.AND.EX P1, PT, R138, RZ, PT, P1 ;  /* 0x000000ff8a00720c */ /* 0x000fe40003f24110 */
[----:B------:R-:W-:-:S04]  /*75b0*/  IADD3 R9, P5, PT, R134, 0x147, RZ ;  /* 0x0000014786097810 */ /* 0x000fc80007fbe0ff */
[----:B------:R-:W-:Y:S02]  /*75c0*/  IADD3.X R141, PT, PT, RZ, R133, RZ, P5, !PT ;  /* 0x00000085ff8d7210 */ /* 0x000fe40002ffe4ff */
[----:B------:R-:W-:Y:S02]  /*75d0*/  ISETP.GT.U32.AND P5, PT, R142, R2, PT ;  /* 0x000000028e00720c */ /* 0x000fe40003fa4070 */
[----:B--2---:R-:W-:Y:S02]  /*75e0*/  ISETP.GT.U32.AND.EX P0, PT, R0, RZ, PT, P6 ;  /* 0x000000ff0000720c */ /* 0x004fe40003f04160 */
[----:B------:R-:W-:Y:S02]  /*75f0*/  IADD3 R10, P6, PT, R134, 0x148, RZ ;  /* 0x00000148860a7810 */ /* 0x000fe40007fde0ff */
[----:B------:R-:W-:Y:S02]  /*7600*/  FSEL R0, R11, -INF , !P0 ;  /* 0xff8000000b007808 */ /* 0x000fe40004000000 */
[----:B------:R-:W2:Y:S01]  /*7610*/  LDL.LU R11, [R1+0x1c] ;  /* 0x00001c00010b7983 */ /* 0x000ea20000300800 */
[----:B------:R-:W-:Y:S01]  /*7620*/  FMUL R12, R12, UR14 ;  /* 0x0000000e0c0c7c20 */ /* 0x000fe20008400000 */
[----:B------:R-:W-:-:S02]  /*7630*/  IMAD.X R142, RZ, RZ, R133, P6 ;  /* 0x000000ffff8e7224 */ /* 0x000fc400030e0685 */
[----:B------:R-:W3:Y:S04]  /*7640*/  LDL.LU R246, [R1+0xc] ;  /* 0x00000c0001f67983 */ /* 0x000ee80000300800 */
[----:B------:R-:W3:Y:S04]  /*7650*/  LDL.LU R251, [R1+0x24] ;  /* 0x0000240001fb7983 */ /* 0x000ee80000300800 */
[----:B------:R-:W4:Y:S04]  /*7660*/  LDL.LU R250, [R1+0x28] ;  /* 0x0000280001fa7983 */ /* 0x000f280000300800 */
[----:B------:R-:W4:Y:S04]  /*7670*/  LDL.LU R249, [R1+0x2c] ;  /* 0x00002c0001f97983 */ /* 0x000f280000300800 */
[----:B------:R-:W4:Y:S01]  /*7680*/  LDL.LU R138, [R1+0x30] ;  /* 0x00003000018a7983 */ /* 0x000f220000300800 */
[----:B------:R-:W-:Y:S01]  /*7690*/  ISETP.GT.U32.AND P6, PT, R143, R2, PT ;  /* 0x000000028f00720c */ /* 0x000fe20003fc4070 */
[----:B------:R-:W-:Y:S01]  /*76a0*/  FMUL R13, R13, UR14 ;  /* 0x0000000e0d0d7c20 */ /* 0x000fe20008400000 */
        /* <DEDUP_REMOVED lines=34> */
[----:B------:R-:W-:Y:S01]  /*78d0*/  ISETP.GT.U32.AND.EX P2, PT, R252, RZ, PT, P2 ;  /* 0x000000fffc00720c */ /* 0x000fe20003f44120 */
[----:B------:R-:W-:Y:S01]  /*78e0*/  FMUL R70, R70, UR14 ;  /* 0x0000000e46467c20 */ /* 0x000fe20008400000 */
[----:B------:R-:W-:-:S02]  /*78f0*/  FMUL R47, R47, UR14 ;  /* 0x0000000e2f2f7c20 */ /* 0x000fc40008400000 */
[----:B------:R-:W-:Y:S02]  /*7900*/  FSEL R69, R69, -INF , !P2 ;  /* 0xff80000045457808 */ /* 0x000fe40005000000 */
[-C--:B------:R-:W-:Y:S01]  /*7910*/  ISETP.GT.U32.AND P2, PT, R5, R2.reuse, PT ;  /* 0x000000020500720c */ /* 0x080fe20003f44070 */
[----:B------:R-:W-:Y:S01]  /*7920*/  FMUL R71, R71, UR14 ;  /* 0x0000000e47477c20 */ /* 0x000fe20008400000 */
[----:B------:R-:W-:Y:S02]  /*7930*/  FSEL R70, R70, -INF , !P1 ;  /* 0xff80000046467808 */ /* 0x000fe40004800000 */
[----:B------:R-:W-:Y:S02]  /*7940*/  ISETP.GT.U32.AND.EX P2, PT, R137, RZ, PT, P2 ;  /* 0x000000ff8900720c */ /* 0x000fe40003f44120 */
[----:B------:R-:W-:Y:S02]  /*7950*/  ISETP.GT.U32.AND P1, PT, R8, R2, PT ;  /* 0x000000020800720c */ /* 0x000fe40003f24070 */
[----:B--2---:R-:W-:-:S02]  /*7960*/  ISETP.GT.U32.AND.EX P0, PT, R11, RZ, PT, P5 ;  /* 0x000000ff0b00720c */ /* 0x004fc40003f04150 */
[----:B------:R-:W-:Y:S02]  /*7970*/  IADD3 R11, P5, PT, R134, 0x149, RZ ;  /* 0x00000149860b7810 */ /* 0x000fe40007fbe0ff */
[----:B------:R-:W-:Y:S02]  /*7980*/  FSEL R12, R12, -INF , !P0 ;  /* 0xff8000000c0c7808 */ /* 0x000fe40004000000 */
[----:B------:R-:W-:Y:S01]  /*7990*/  ISETP.GT.U32.AND.EX P0, PT, R147, RZ, PT, P6 ;  /* 0x000000ff9300720c */ /* 0x000fe20003f04160 */
[----:B------:R-:W-:Y:S01]  /*79a0*/  IMAD.X R143, RZ, RZ, R133, P5 ;  /* 0x000000ffff8f7224 */ /* 0x000fe200028e0685 */
[----:B------:R-:W-:Y:S02]  /*79b0*/  ISETP.GT.U32.AND P5, PT, R144, R2, PT ;  /* 0x000000029000720c */ /* 0x000fe40003fa4070 */
[----:B------:R-:W-:Y:S02]  /*79c0*/  IADD3 R144, P6, PT, R134, 0x14a, RZ ;  /* 0x0000014a86907810 */ /* 0x000fe40007fde0ff */
[----:B------:R-:W-:-:S02]  /*79d0*/  FSEL R13, R13, -INF , !P0 ;  /* 0xff8000000d0d7808 */ /* 0x000fc40004000000 */
[----:B------:R-:W-:Y:S02]  /*79e0*/  IADD3.X R147, PT, PT, RZ, R133, RZ, P6, !PT ;  /* 0x00000085ff937210 */ /* 0x000fe400037fe4ff */
[-C--:B------:R-:W-:Y:S02]  /*79f0*/  ISETP.GT.U32.AND P6, PT, R145, R2.reuse, PT ;  /* 0x000000029100720c */ /* 0x080fe40003fc4070 */
[----:B------:R-:W-:Y:S02]  /*7a00*/  ISETP.GT.U32.AND.EX P0, PT, R149, RZ, PT, P5 ;  /* 0x000000ff9500720c */ /* 0x000fe40003f04150 */
[----:B------:R-:W-:Y:S02]  /*7a10*/  IADD3 R145, P5, PT, R134, 0x14b, RZ ;  /* 0x0000014b86917810 */ /* 0x000fe40007fbe0ff */
[----:B------:R-:W-:Y:S02]  /*7a20*/  FSEL R14, R14, -INF , !P0 ;  /* 0xff8000000e0e7808 */ /* 0x000fe40004000000 */
[----:B------:R-:W-:Y:S01]  /*7a30*/  ISETP.GT.U32.AND.EX P0, PT, R151, RZ, PT, P6 ;  /* 0x000000ff9700720c */ /* 0x000fe20003f04160 */
[----:B------:R-:W-:Y:S01]  /*7a40*/  IMAD.X R149, RZ, RZ, R133, P5 ;  /* 0x000000ffff957224 */ /* 0x000fe200028e0685 */
[----:B------:R-:W-:-:S02]  /*7a50*/  ISETP.GT.U32.AND P5, PT, R146, R2, PT ;  /* 0x000000029200720c */ /* 0x000fc40003fa4070 */
        /* <DEDUP_REMOVED lines=37> */
[----:B------:R-:W-:Y:S02]  /*7cb0*/  ISETP.GT.U32.AND.EX P0, PT, R167, RZ, PT, P6 ;  /* 0x000000ffa700720c */ /* 0x000fe40003f04160 */
[----:B------:R-:W-:Y:S02]  /*7cc0*/  IADD3 R167, P6, PT, R134, 0x154, RZ ;  /* 0x0000015486a77810 */ /* 0x000fe40007fde0ff */
[----:B------:R-:W-:Y:S02]  /*7cd0*/  IADD3.X R160, PT, PT, RZ, R133, RZ, P5, !PT ;  /* 0x00000085ffa07210 */ /* 0x000fe40002ffe4ff */
[-C--:B------:R-:W-:Y:S01]  /*7ce0*/  ISETP.GT.U32.AND P5, PT, R162, R2.reuse, PT ;  /* 0x00000002a200720c */ /* 0x080fe20003fa4070 */
[----:B------:R-:W-:Y:S01]  /*7cf0*/  IMAD.X R162, RZ, RZ, R133, P6 ;  /* 0x000000ffffa27224 */ /* 0x000fe200030e0685 */
[----:B------:R-:W-:Y:S02]  /*7d00*/  FSEL R23, R23, -INF , !P0 ;  /* 0xff80000017177808 */ /* 0x000fe40004000000 */
[----:B------:R-:W-:-:S02]  /*7d10*/  ISETP.GT.U32.AND P6, PT, R164, R2, PT ;  /* 0x00000002a400720c */ /* 0x000fc40003fc4070 */
[----:B------:R-:W-:Y:S02]  /*7d20*/  ISETP.GT.U32.AND.EX P0, PT, R169, RZ, PT, P5 ;  /* 0x000000ffa900720c */ /* 0x000fe40003f04150 */
[----:B------:R-:W-:Y:S02]  /*7d30*/  IADD3 R164, P5, PT, R134, 0x155, RZ ;  /* 0x0000015586a47810 */ /* 0x000fe40007fbe0ff */
[----:B------:R-:W-:Y:S02]  /*7d40*/  FSEL R24, R24, -INF , !P0 ;  /* 0xff80000018187808 */ /* 0x000fe40004000000 */
[----:B------:R-:W-:Y:S01]  /*7d50*/  ISETP.GT.U32.AND.EX P0, PT, R171, RZ, PT, P6 ;  /* 0x000000ffab00720c */ /* 0x000fe20003f04160 */
[----:B------:R-:W-:Y:S01]  /*7d60*/  IMAD.X R169, RZ, RZ, R133, P5 ;  /* 0x000000ffffa97224 */ /* 0x000fe200028e0685 */
[----:B------:R-:W-:Y:S02]  /*7d70*/  ISETP.GT.U32.AND P5, PT, R166, R2, PT ;  /* 0x00000002a600720c */ /* 0x000fe40003fa4070 */
[----:B------:R-:W-:-:S02]  /*7d80*/  IADD3 R166, P6, PT, R134, 0x156, RZ ;  /* 0x0000015686a67810 */ /* 0x000fc40007fde0ff */
[----:B------:R-:W-:Y:S02]  /*7d90*/  FSEL R25, R25, -INF , !P0 ;  /* 0xff80000019197808 */ /* 0x000fe40004000000 */
[----:B------:R-:W-:Y:S02]  /*7da0*/  IADD3.X R171, PT, PT, RZ, R133, RZ, P6, !PT ;  /* 0x00000085ffab7210 */ /* 0x000fe400037fe4ff */
[----:B------:R-:W-:Y:S02]  /*7db0*/  ISETP.GT.U32.AND P6, PT, R168, R2, PT ;  /* 0x00000002a800720c */ /* 0x000fe40003fc4070 */
[----:B------:R-:W-:Y:S02]  /*7dc0*/  ISETP.GT.U32.AND.EX P0, PT, R173, RZ, PT, P5 ;  /* 0x000000ffad00720c */ /* 0x000fe40003f04150 */
[----:B------:R-:W-:Y:S02]  /*7dd0*/  IADD3 R168, P5, PT, R134, 0x157, RZ ;  /* 0x0000015786a87810 */ /* 0x000fe40007fbe0ff */
[----:B------:R-:W-:-:S02]  /*7de0*/  FSEL R26, R26, -INF , !P0 ;  /* 0xff8000001a1a7808 */ /* 0x000fc40004000000 */
[----:B------:R-:W-:Y:S01]  /*7df0*/  ISETP.GT.U32.AND.EX P0, PT, R175, RZ, PT, P6 ;  /* 0x000000ffaf00720c */ /* 0x000fe20003f04160 */
[--C-:B------:R-:W-:Y:S01]  /*7e00*/  IMAD.X R173, RZ, RZ, R133.reuse, P5 ;  /* 0x000000ffffad7224 */ /* 0x100fe200028e0685 */
[-C--:B------:R-:W-:Y:S02]  /*7e10*/  ISETP.GT.U32.AND P5, PT, R170, R2.reuse, PT ;  /* 0x00000002aa00720c */ /* 0x080fe40003fa4070 */
[----:B------:R-:W-:Y:S02]  /*7e20*/  IADD3 R170, P6, PT, R134, 0x158, RZ ;  /* 0x0000015886aa7810 */ /* 0x000fe40007fde0ff */
[----:B------:R-:W-:Y:S02]  /*7e30*/  FSEL R27, R27, -INF , !P0 ;  /* 0xff8000001b1b7808 */ /* 0x000fe40004000000 */
[----:B------:R-:W-:Y:S01]  /*7e40*/  ISETP.GT.U32.AND.EX P0, PT, R177, RZ, PT, P5 ;  /* 0x000000ffb100720c */ /* 0x000fe20003f04150 */
[----:B------:R-:W-:Y:S01]  /*7e50*/  IMAD.X R175, RZ, RZ, R133, P6 ;  /* 0x000000ffffaf7224 */ /* 0x000fe200030e0685 */
[----:B------:R-:W-:-:S02]  /*7e60*/  ISETP.GT.U32.AND P6, PT, R172, R2, PT ;  /* 0x00000002ac00720c */ /* 0x000fc40003fc4070 */
[----:B------:R-:W-:Y:S02]  /*7e70*/  IADD3 R177, P5, PT, R134, 0x159, RZ ;  /* 0x0000015986b17810 */ /* 0x000fe40007fbe0ff */
[----:B------:R-:W-:Y:S02]  /*7e80*/  FSEL R28, R28, -INF , !P0 ;  /* 0xff8000001c1c7808 */ /* 0x000fe40004000000 */
[----:B------:R-:W-:Y:S02]  /*7e90*/  ISETP.GT.U32.AND.EX P0, PT, R179, RZ, PT, P6 ;  /* 0x000000ffb300720c */ /* 0x000fe40003f04160 */
[----:B------:R-:W-:Y:S02]  /*7ea0*/  IADD3 R179, P6, PT, R134, 0x15a, RZ ;  /* 0x0000015a86b37810 */ /* 0x000fe40007fde0ff */
[----:B------:R-:W-:Y:S02]  /*7eb0*/  IADD3.X R172, PT, PT, RZ, R133, RZ, P5, !PT ;  /* 0x00000085ffac7210 */ /* 0x000fe40002ffe4ff */
[----:B------:R-:W-:Y:S01]  /*7ec0*/  ISETP.GT.U32.AND P5, PT, R174, R2, PT ;  /* 0x00000002ae00720c */ /* 0x000fe20003fa4070 */
[----:B------:R-:W-:Y:S01]  /*7ed0*/  IMAD.X R174, RZ, RZ, R133, P6 ;  /* 0x000000ffffae7224 */ /* 0x000fe200030e0685 */
[----:B------:R-:W-:-:S02]  /*7ee0*/  FSEL R29, R29, -INF , !P0 ;  /* 0xff8000001d1d7808 */ /* 0x000fc40004000000 */
        /* <DEDUP_REMOVED lines=9> */
[----:B------:R-:W-:Y:S02]  /*7f80*/  IADD3.X R183, PT, PT, RZ, R133, RZ, P6, !PT ;  /* 0x00000085ffb77210 */ /* 0x000fe400037fe4ff */
[----:B------:R-:W-:Y:S02]  /*7f90*/  ISETP.GT.U32.AND P6, PT, R180, R2, PT ;  /* 0x00000002b400720c */ /* 0x000fe40003fc4070 */
[----:B------:R-:W-:Y:S02]  /*7fa0*/  ISETP.GT.U32.AND.EX P0, PT, R185, RZ, PT, P5 ;  /* 0x000000ffb900720c */ /* 0x000fe40003f04150 */
[----:B------:R-:W-:-:S02]  /*7fb0*/  IADD3 R180, P5, PT, R134, 0x15d, RZ ;  /* 0x0000015d86b47810 */ /* 0x000fc40007fbe0ff */
[----:B------:R-:W-:Y:S02]  /*7fc0*/  FSEL R32, R32, -INF , !P0 ;  /* 0xff80000020207808 */ /* 0x000fe40004000000 */
        /* <DEDUP_REMOVED lines=73> */
[----:B----4-:R-:W-:-:S02]  /*8460*/  FMNMX3 R4, R138, R249, R250, !PT ;  /* 0x000000f98a047276 */ /* 0x010fc400078000fa */
[-C--:B------:R-:W-:Y:S01]  /*8470*/  ISETP.GT.U32.AND P5, PT, R210, R2.reuse, PT ;  /* 0x00000002d200720c */ /* 0x080fe20003fa4070 */
[----:B------:R-:W-:Y:S01]  /*8480*/  IMAD.X R210, RZ, RZ, R133, P6 ;  /* 0x000000ffffd27224 */ /* 0x000fe200030e0685 */
[----:B------:R-:W-:Y:S02]  /*8490*/  FSEL R47, R47, -INF , !P0 ;  /* 0xff8000002f2f7808 */ /* 0x000fe40004000000 */
[----:B---3--:R-:W-:Y:S01]  /*84a0*/  FMNMX3 R4, R4, R251, R246, !PT ;  /* 0x000000fb04047276 */ /* 0x008fe200078000f6 */
[----:B------:R-:W-:Y:S01]  /*84b0*/  FMUL R48, R48, UR14 ;  /* 0x0000000e30307c20 */ /* 0x000fe20008400000 */
[----:B------:R-:W-:Y:S01]  /*84c0*/  ISETP.GT.U32.AND P6, PT, R212, R2, PT ;  /* 0x00000002d400720c */ /* 0x000fe20003fc4070 */
[----:B------:R-:W-:Y:S01]  /*84d0*/  FMUL R74, R74, UR14 ;  /* 0x0000000e4a4a7c20 */ /* 0x000fe20008400000 */
[----:B------:R-:W-:Y:S02]  /*84e0*/  ISETP.GT.U32.AND.EX P0, PT, R217, RZ, PT, P5 ;  /* 0x000000ffd900720c */ /* 0x000fe40003f04150 */
[----:B------:R-:W-:-:S02]  /*84f0*/  IADD3 R212, P5, PT, R134, 0x16d, RZ ;  /* 0x0000016d86d47810 */ /* 0x000fc40007fbe0ff */
[----:B------:R-:W-:Y:S02]  /*8500*/  FSEL R71, R71, -INF , !P2 ;  /* 0xff80000047477808 */ /* 0x000fe40005000000 */
[----:B------:R-:W-:Y:S02]  /*8510*/  ISETP.GT.U32.AND P2, PT, R7, R2, PT ;  /* 0x000000020700720c */ /* 0x000fe40003f44070 */
[----:B------:R-:W-:Y:S02]  /*8520*/  ISETP.GT.U32.AND.EX P1, PT, R140, RZ, PT, P1 ;  /* 0x000000ff8c00720c */ /* 0x000fe40003f24110 */
[----:B------:R-:W-:Y:S01]  /*8530*/  FMNMX3 R4, R4, R132, R3, !PT ;  /* 0x0000008404047276 */ /* 0x000fe20007800003 */
[----:B------:R-:W-:Y:S01]  /*8540*/  FMUL R73, R73, UR14 ;  /* 0x0000000e49497c20 */ /* 0x000fe20008400000 */
[----:B------:R-:W-:Y:S01]  /*8550*/  IMAD.X R217, RZ, RZ, R133, P5 ;  /* 0x000000ffffd97224 */ /* 0x000fe200028e0685 */
[----:B------:R-:W-:Y:S01]  /*8560*/  FSEL R48, R48, -INF , !P0 ;  /* 0xff80000030307808 */ /* 0x000fe20004000000 */
[----:B------:R-:W-:Y:S01]  /*8570*/  FMUL R49, R49, UR14 ;  /* 0x0000000e31317c20 */ /* 0x000fe20008400000 */
[----:B------:R-:W-:-:S02]  /*8580*/  ISETP.GT.U32.AND.EX P2, PT, R139, RZ, PT, P2 ;  /* 0x000000ff8b00720c */ /* 0x000fc40003f44120 */
[----:B------:R-:W-:Y:S02]  /*8590*/  FSEL R74, R74, -INF , !P1 ;  /* 0xff8000004a4a7808 */ /* 0x000fe40004800000 */
[-C--:B------:R-:W-:Y:S02]  /*85a0*/  ISETP.GT.U32.AND P5, PT, R214, R2.reuse, PT ;  /* 0x00000002d600720c */ /* 0x080fe40003fa4070 */
[----:B------:R-:W-:Y:S02]  /*85b0*/  ISETP.GT.U32.AND.EX P0, PT, R219, RZ, PT, P6 ;  /* 0x000000ffdb00720c */ /* 0x000fe40003f04160 */
[----:B------:R-:W-:Y:S02]  /*85c0*/  ISETP.GT.U32.AND P1, PT, R10, R2, PT ;  /* 0x000000020a00720c */ /* 0x000fe40003f24070 */
[----:B------:R-:W-:Y:S02]  /*85d0*/  FMNMX3 R4, R4, R0, R12, !PT ;  /* 0x0000000004047276 */ /* 0x000fe4000780000c */
[----:B------:R-:W-:Y:S01]  /*85e0*/  IADD3 R214, P6, PT, R134, 0x16e, RZ ;  /* 0x0000016e86d67810 */ /* 0x000fe20007fde0ff */
[----:B------:R-:W-:Y:S01]  /*85f0*/  FMUL R76, R76, UR14 ;  /* 0x0000000e4c4c7c20 */ /* 0x000fe20008400000 */
[----:B------:R-:W-:-:S02]  /*8600*/  FSEL R73, R73, -INF , !P2 ;  /* 0xff80000049497808 */ /* 0x000fc40005000000 */
[-C--:B------:R-:W-:Y:S02]  /*8610*/  ISETP.GT.U32.AND P2, PT, R9, R2.reuse, PT ;  /* 0x000000020900720c */ /* 0x080fe40003f44070 */
[----:B------:R-:W-:Y:S02]  /*8620*/  ISETP.GT.U32.AND.EX P1, PT, R142, RZ, PT, P1 ;  /* 0x000000ff8e00720c */ /* 0x000fe40003f24110 */
[----:B------:R-:W-:Y:S02]  /*8630*/  FMNMX3 R4, R4, R13, R14, !PT ;  /* 0x0000000d04047276 */ /* 0x000fe4000780000e */
[----:B------:R-:W-:Y:S02]  /*8640*/  IADD3.X R219, PT, PT, RZ, R133, RZ, P6, !PT ;  /* 0x00000085ffdb7210 */ /* 0x000fe400037fe4ff */
[----:B------:R-:W-:Y:S01]  /*8650*/  FSEL R49, R49, -INF , !P0 ;  /* 0xff80000031317808 */ /* 0x000fe20004000000 */
[----:B------:R-:W-:Y:S01]  /*8660*/  FMUL R50, R50, UR14 ;  /* 0x0000000e32327c20 */ /* 0x000fe20008400000 */
[----:B------:R-:W-:Y:S01]  /*8670*/  ISETP.GT.U32.AND P6, PT, R216, R2, PT ;  /* 0x00000002d800720c */ /* 0x000fe20003fc4070 */
[----:B------:R-:W-:Y:S01]  /*8680*/  FMUL R75, R75, UR14 ;  /* 0x0000000e4b4b7c20 */ /* 0x000fe20008400000 */
[----:B------:R-:W-:-:S02]  /*8690*/  ISETP.GT.U32.AND.EX P0, PT, R221, RZ, PT, P5 ;  /* 0x000000ffdd00720c */ /* 0x000fc40003f04150 */
[----:B------:R-:W-:Y:S02]  /*86a0*/  IADD3 R216, P5, PT, R134, 0x16f, RZ ;  /* 0x0000016f86d87810 */ /* 0x000fe40007fbe0ff */
[----:B------:R-:W-:Y:S02]  /*86b0*/  ISETP.GT.U32.AND.EX P2, PT, R141, RZ, PT, P2 ;  /* 0x000000ff8d00720c */ /* 0x000fe40003f44120 */
[----:B------:R-:W-:Y:S02]  /*86c0*/  FSEL R76, R76, -INF , !P1 ;  /* 0xff8000004c4c7808 */ /* 0x000fe40004800000 */
[----:B------:R-:W-:Y:S02]  /*86d0*/  FMNMX3 R4, R4, R15, R16, !PT ;  /* 0x0000000f04047276 */ /* 0x000fe40007800010 */
[-C--:B------:R-:W-:Y:S01]  /*86e0*/  ISETP.GT.U32.AND P1, PT, R144, R2.reuse, PT ;  /* 0x000000029000720c */ /* 0x080fe20003f24070 */
[----:B------:R-:W-:Y:S01]  /*86f0*/  IMAD.X R221, RZ, RZ, R133, P5 ;  /* 0x000000ffffdd7224 */ /* 0x000fe200028e0685 */
[----:B------:R-:W-:Y:S01]  /*8700*/  FSEL R50, R50, -INF , !P0 ;  /* 0xff80000032327808 */ /* 0x000fe20004000000 */
[----:B------:R-:W-:Y:S01]  /*8710*/  FMUL R78, R78, UR14 ;  /* 0x0000000e4e4e7c20 */ /* 0x000fe20008400000 */
[----:B------:R-:W-:Y:S01]  /*8720*/  FSEL R75, R75, -INF , !P2 ;  /* 0xff8000004b4b7808 */ /* 0x000fe20005000000 */
[----:B------:R-:W-:Y:S01]  /*8730*/  FMUL R51, R51, UR14 ;  /* 0x0000000e33337c20 */ /* 0x000fe20008400000 */
[----:B------:R-:W-:Y:S01]  /*8740*/  FMNMX3 R4, R4, R17, R18, !PT ;  /* 0x0000001104047276 */ /* 0x000fe20007800012 */
[----:B------:R-:W-:Y:S01]  /*8750*/  FMUL R68, R68, UR14 ;  /* 0x0000000e44447c20 */ /* 0x000fe20008400000 */
[----:B------:R-:W-:-:S02]  /*8760*/  ISETP.GT.U32.AND P5, PT, R218, R2, PT ;  /* 0x00000002da00720c */ /* 0x000fc40003fa4070 */
[----:B------:R-:W-:Y:S02]  /*8770*/  ISETP.GT.U32.AND.EX P0, PT, R223, RZ, PT, P6 ;  /* 0x000000ffdf00720c */ /* 0x000fe40003f04160 */
[----:B------:R-:W-:Y:S02]  /*8780*/  ISETP.GT.U32.AND P2, PT, R146, R2, PT ;  /* 0x000000029200720c */ /* 0x000fe40003f44070 */
[----:B------:R-:W-:Y:S02]  /*8790*/  ISETP.GT.U32.AND.EX P1, PT, R147, RZ, PT, P1 ;  /* 0x000000ff9300720c */ /* 0x000fe40003f24110 */
[----:B------:R-:W-:Y:S01]  /*87a0*/  IADD3 R218, P6, PT, R134, 0x170, RZ ;  /* 0x0000017086da7810 */ /* 0x000fe20007fde0ff */
[----:B------:R-:W-:Y:S01]  /*87b0*/  FMUL R80, R80, UR14 ;  /* 0x0000000e50507c20 */ /* 0x000fe20008400000 */
[----:B------:R-:W-:Y:S01]  /*87c0*/  FMNMX3 R5, R4, R19, R20, !PT ;  /* 0x0000001304057276 */ /* 0x000fe20007800014 */
[----:B------:R-:W-:Y:S01]  /*87d0*/  FMUL R52, R52, UR14 ;  /* 0x0000000e34347c20 */ /* 0x000fe20008400000 */
[----:B------:R-:W-:-:S02]  /*87e0*/  ISETP.GT.U32.AND.EX P2, PT, R151, RZ, PT, P2 ;  /* 0x000000ff9700720c */ /* 0x000fc40003f44120 */
[----:B------:R-:W-:Y:S01]  /*87f0*/  FSEL R78, R78, -INF , !P1 ;  /* 0xff8000004e4e7808 */ /* 0x000fe20004800000 */
[----:B------:R-:W-:Y:S01]  /*8800*/  IMAD.X R223, RZ, RZ, R133, P6 ;  /* 0x000000ffffdf7224 */ /* 0x000fe200030e0685 */
[----:B------:R-:W-:Y:S02]  /*8810*/  FSEL R51, R51, -INF , !P0 ;  /* 0xff80000033337808 */ /* 0x000fe40004000000 */
[----:B------:R-:W-:Y:S02]  /*8820*/  FSEL R68, R68, -INF , !P3 ;  /* 0xff80000044447808 */ /* 0x000fe40005800000 */
[-C--:B------:R-:W-:Y:S02]  /*8830*/  ISETP.GT.U32.AND P1, PT, R152, R2.reuse, PT ;  /* 0x000000029800720c */ /* 0x080fe40003f24070 */
[----:B------:R-:W-:Y:S02]  /*8840*/  ISETP.GT.U32.AND.EX P0, PT, R225, RZ, PT, P5 ;  /* 0x000000ffe100720c */ /* 0x000fe40003f04150 */
[-C--:B------:R-:W-:Y:S01]  /*8850*/  ISETP.GT.U32.AND P3, PT, R6, R2.reuse, PT ;  /* 0x000000020600720c */ /* 0x080fe20003f64070 */
[----:B------:R-:W-:Y:S01]  /*8860*/  FMUL R83, R83, UR14 ;  /* 0x0000000e53537c20 */ /* 0x000fe20008400000 */
[----:B------:R-:W-:-:S02]  /*8870*/  ISETP.GT.U32.AND P6, PT, R220, R2, PT ;  /* 0x00000002dc00720c */ /* 0x000fc40003fc4070 */
[----:B------:R-:W-:Y:S02]  /*8880*/  FMNMX3 R6, R5, R21, R22, !PT ;  /* 0x0000001505067276 */ /* 0x000fe40007800016 */
[----:B------:R-:W-:Y:S02]  /*8890*/  FSEL R80, R80, -INF , !P2 ;  /* 0xff80000050507808 */ /* 0x000fe40005000000 */
[----:B------:R-:W-:Y:S02]  /*88a0*/  IADD3 R225, P5, PT, R134, 0x171, RZ ;  /* 0x0000017186e17810 */ /* 0x000fe40007fbe0ff */
[----:B------:R-:W-:Y:S02]  /*88b0*/  ISETP.GT.U32.AND P2, PT, R150, R2, PT ;  /* 0x000000029600720c */ /* 0x000fe40003f44070 */
[----:B------:R-:W-:Y:S02]  /*88c0*/  ISETP.GT.U32.AND.EX P1, PT, R157, RZ, PT, P1 ;  /* 0x000000ff9d00720c */ /* 0x000fe40003f24110 */
[----:B------:R-:W-:Y:S01]  /*88d0*/  FSEL R52, R52, -INF , !P0 ;  /* 0xff80000034347808 */ /* 0x000fe20004000000 */
[----:B------:R-:W-:Y:S01]  /*88e0*/  FMUL R53, R53, UR14 ;  /* 0x0000000e35357c20 */ /* 0x000fe20008400000 */
[----:B------:R-:W-:Y:S01]  /*88f0*/  ISETP.GT.U32.AND.EX P0, PT, R227, RZ, PT, P6 ;  /* 0x000000ffe300720c */ /* 0x000fe20003f04160 */
[----:B------:R-:W-:Y:S01]  /*8900*/  FMUL R82, R82, UR14 ;  /* 0x0000000e52527c20 */ /* 0x000fe20008400000 */
[----:B------:R-:W-:-:S02]  /*8910*/  FMNMX3 R6, R6, R23, R24, !PT ;  /* 0x0000001706067276 */ /* 0x000fc40007800018 */
[----:B------:R-:W-:Y:S02]  /*8920*/  IADD3 R227, P6, PT, R134, 0x172, RZ ;  /* 0x0000017286e37810 */ /* 0x000fe40007fde0ff */
[----:B------:R-:W-:Y:S02]  /*8930*/  IADD3.X R220, PT, PT, RZ, R133, RZ, P5, !PT ;  /* 0x00000085ffdc7210 */ /* 0x000fe40002ffe4ff */
[----:B------:R-:W-:Y:S02]  /*8940*/  ISETP.GT.U32.AND.EX P2, PT, R155, RZ, PT, P2 ;  /* 0x000000ff9b00720c */ /* 0x000fe40003f44120 */
[----:B------:R-:W-:Y:S02]  /*8950*/  FSEL R83, R83, -INF , !P1 ;  /* 0xff80000053537808 */ /* 0x000fe40004800000 */
[-C--:B------:R-:W-:Y:S02]  /*8960*/  ISETP.GT.U32.AND P5, PT, R222, R2.reuse, PT ;  /* 0x00000002de00720c */ /* 0x080fe40003fa4070 */
[----:B------:R-:W-:-:S02]  /*8970*/  ISETP.GT.U32.AND P1, PT, R156, R2, PT ;  /* 0x000000029c00720c */ /* 0x000fc40003f24070 */
[----:B------:R-:W-:Y:S01]  /*8980*/  FMNMX3 R7, R6, R25, R26, !PT ;  /* 0x0000001906077276 */ /* 0x000fe2000780001a */
[----:B------:R-:W-:Y:S01]  /*8990*/  IMAD.X R222, RZ, RZ, R133, P6 ;  /* 0x000000ffffde7224 */ /* 0x000fe200030e0685 */
[----:B------:R-:W-:Y:S01]  /*89a0*/  FSEL R53, R53, -INF , !P0 ;  /* 0xff80000035357808 */ /* 0x000fe20004000000 */
[----:B------:R-:W-:Y:S01]  /*89b0*/  FMUL R85, R85, UR14 ;  /* 0x0000000e55557c20 */ /* 0x000fe20008400000 */
[----:B------:R-:W-:Y:S01]  /*89c0*/  FSEL R82, R82, -INF , !P2 ;  /* 0xff80000052527808 */ /* 0x000fe20005000000 */
[----:B------:R-:W-:Y:S01]  /*89d0*/  FMUL R54, R54, UR14 ;  /* 0x0000000e36367c20 */ /* 0x000fe20008400000 */
[-C--:B------:R-:W-:Y:S02]  /*89e0*/  ISETP.GT.U32.AND P6, PT, R224, R2.reuse, PT ;  /* 0x00000002e000720c */ /* 0x080fe40003fc4070 */
[----:B------:R-:W-:Y:S02]  /*89f0*/  ISETP.GT.U32.AND.EX P0, PT, R229, RZ, PT, P5 ;  /* 0x000000ffe500720c */ /* 0x000fe40003f04150 */
[----:B------:R-:W-:-:S02]  /*8a00*/  ISETP.GT.U32.AND P2, PT, R154, R2, PT ;  /* 0x000000029a00720c */ /* 0x000fc40003f44070 */
[----:B------:R-:W-:Y:S02]  /*8a10*/  ISETP.GT.U32.AND.EX P1, PT, R161, RZ, PT, P1 ;  /* 0x000000ffa100720c */ /* 0x000fe40003f24110 */
[----:B------:R-:W-:Y:S02]  /*8a20*/  IADD3 R224, P5, PT, R134, 0x173, RZ ;  /* 0x0000017386e07810 */ /* 0x000fe40007fbe0ff */
[----:B------:R-:W-:Y:S01]  /*8a30*/  FMNMX3 R8, R7, R27, R28, !PT ;  /* 0x0000001b07087276 */ /* 0x000fe2000780001c */
[----:B------:R-:W-:Y:S01]  /*8a40*/  FMUL R84, R84, UR14 ;  /* 0x0000000e54547c20 */ /* 0x000fe20008400000 */
[----:B------:R-:W-:Y:S02]  /*8a50*/  ISETP.GT.U32.AND.EX P2, PT, R159, RZ, PT, P2 ;  /* 0x000000ff9f00720c */ /* 0x000fe40003f44120 */
[----:B------:R-:W-:Y:S01]  /*8a60*/  FSEL R85, R85, -INF , !P1 ;  /* 0xff80000055557808 */ /* 0x000fe20004800000 */
[----:B------:R-:W-:Y:S01]  /*8a70*/  IMAD.X R229, RZ, RZ, R133, P5 ;  /* 0x000000ffffe57224 */ /* 0x000fe200028e0685 */
[----:B------:R-:W-:-:S02]  /*8a80*/  ISETP.GT.U32.AND P1, PT, R165, R2, PT ;  /* 0x00000002a500720c */ /* 0x000fc40003f24070 */
[----:B------:R-:W-:Y:S01]  /*8a90*/  FMNMX3 R8, R8, R29, R30, !PT ;  /* 0x0000001d08087276 */ /* 0x000fe2000780001e */
[----:B------:R-:W-:Y:S01]  /*8aa0*/  FMUL R55, R55, UR14 ;  /* 0x0000000e37377c20 */ /* 0x000fe20008400000 */
[----:B------:R-:W-:Y:S01]  /*8ab0*/  FSEL R54, R54, -INF , !P0 ;  /* 0xff80000036367808 */ /* 0x000fe20004000000 */
[----:B------:R-:W-:Y:S01]  /*8ac0*/  FMUL R87, R87, UR14 ;  /* 0x0000000e57577c20 */ /* 0x000fe20008400000 */
[-C--:B------:R-:W-:Y:S02]  /*8ad0*/  ISETP.GT.U32.AND P5, PT, R226, R2.reuse, PT ;  /* 0x00000002e200720c */ /* 0x080fe40003fa4070 */
[----:B------:R-:W-:Y:S02]  /*8ae0*/  ISETP.GT.U32.AND.EX P0, PT, R231, RZ, PT, P6 ;  /* 0x000000ffe700720c */ /* 0x000fe40003f04160 */
[----:B------:R-:W-:Y:S02]  /*8af0*/  IADD3 R226, P6, PT, R134, 0x174, RZ ;  /* 0x0000017486e27810 */ /* 0x000fe40007fde0ff */
[----:B------:R-:W-:Y:S01]  /*8b00*/  FSEL R84, R84, -INF , !P2 ;  /* 0xff80000054547808 */ /* 0x000fe20005000000 */
[----:B------:R-:W-:Y:S01]  /*8b10*/  FMUL R72, R72, UR14 ;  /* 0x0000000e48487c20 */ /* 0x000fe20008400000 */
[----:B------:R-:W-:-:S02]  /*8b20*/  ISETP.GT.U32.AND P2, PT, R158, R2, PT ;  /* 0x000000029e00720c */ /* 0x000fc40003f44070 */
[----:B------:R-:W-:Y:S02]  /*8b30*/  ISETP.GT.U32.AND.EX P1, PT, R160, RZ, PT, P1 ;  /* 0x000000ffa000720c */ /* 0x000fe40003f24110 */
[----:B------:R-:W-:Y:S01]  /*8b40*/  FMNMX3 R10, R8, R31, R32, !PT ;  /* 0x0000001f080a7276 */ /* 0x000fe20007800020 */
[----:B------:R-:W-:Y:S01]  /*8b50*/  FMUL R86, R86, UR14 ;  /* 0x0000000e56567c20 */ /* 0x000fe20008400000 */
[----:B------:R-:W-:Y:S02]  /*8b60*/  ISETP.GT.U32.AND.EX P3, PT, R136, RZ, PT, P3 ;  /* 0x000000ff8800720c */ /* 0x000fe40003f64130 */
[----:B------:R-:W-:Y:S02]  /*8b70*/  IADD3.X R231, PT, PT, RZ, R133, RZ, P6, !PT ;  /* 0x00000085ffe77210 */ /* 0x000fe400037fe4ff */
[----:B------:R-:W-:Y:S01]  /*8b80*/  FSEL R55, R55, -INF , !P0 ;  /* 0xff80000037377808 */ /* 0x000fe20004000000 */
[----:B------:R-:W-:Y:S01]  /*8b90*/  FMUL R56, R56, UR14 ;  /* 0x0000000e38387c20 */ /* 0x000fe20008400000 */
[----:B------:R-:W-:-:S02]  /*8ba0*/  ISETP.GT.U32.AND P6, PT, R228, R2, PT ;  /* 0x00000002e400720c */ /* 0x000fc40003fc4070 */
[----:B------:R-:W-:Y:S02]  /*8bb0*/  ISETP.GT.U32.AND.EX P0, PT, R232, RZ, PT, P5 ;  /* 0x000000ffe800720c */ /* 0x000fe40003f04150 */
[----:B------:R-:W-:Y:S02]  /*8bc0*/  ISETP.GT.U32.AND.EX P2, PT, R163, RZ, PT, P2 ;  /* 0x000000ffa300720c */ /* 0x000fe40003f44120 */
[----:B------:R-:W-:Y:S02]  /*8bd0*/  FSEL R87, R87, -INF , !P1 ;  /* 0xff80000057577808 */ /* 0x000fe40004800000 */
[----:B------:R-:W-:Y:S02]  /*8be0*/  FMNMX3 R10, R10, R33, R34, !PT ;  /* 0x000000210a0a7276 */ /* 0x000fe40007800022 */
[----:B------:R-:W-:Y:S02]  /*8bf0*/  IADD3 R228, P5, PT, R134, 0x175, RZ ;  /* 0x0000017586e47810 */ /* 0x000fe40007fbe0ff */
[----:B------:R-:W-:-:S02]  /*8c00*/  ISETP.GT.U32.AND P1, PT, R164, R2, PT ;  /* 0x00000002a400720c */ /* 0x000fc40003f24070 */
[----:B------:R-:W-:Y:S01]  /*8c10*/  FSEL R72, R72, -INF , !P3 ;  /* 0xff80000048487808 */ /* 0x000fe20005800000 */
[----:B------:R-:W-:Y:S01]  /*8c20*/  FMUL R89, R89, UR14 ;  /* 0x0000000e59597c20 */ /* 0x000fe20008400000 */
[-C--:B------:R-:W-:Y:S02]  /*8c30*/  ISETP.GT.U32.AND P3, PT, R11, R2.reuse, PT ;  /* 0x000000020b00720c */ /* 0x080fe40003f64070 */
[----:B------:R-:W-:Y:S02]  /*8c40*/  FSEL R86, R86, -INF , !P2 ;  /* 0xff80000056567808 */ /* 0x000fe40005000000 */
[----:B------:R-:W-:Y:S01]  /*8c50*/  FMNMX3 R11, R10, R35, R36, !PT ;  /* 0x000000230a0b7276 */ /* 0x000fe20007800024 */
[----:B------:R-:W-:Y:S01]  /*8c60*/  IMAD.X R232, RZ, RZ, R133, P5 ;  /* 0x000000ffffe87224 */ /* 0x000fe200028e0685 */
[-C--:B------:R-:W-:Y:S02]  /*8c70*/  ISETP.GT.U32.AND P2, PT, R167, R2.reuse, PT ;  /* 0x00000002a700720c */ /* 0x080fe40003f44070 */
[----:B------:R-:W-:Y:S01]  /*8c80*/  ISETP.GT.U32.AND.EX P1, PT, R169, RZ, PT, P1 ;  /* 0x000000ffa900720c */ /* 0x000fe20003f24110 */
[----:B------:R-:W-:Y:S01]  /*8c90*/  FMUL R57, R57, UR14 ;  /* 0x0000000e39397c20 */ /* 0x000fe20008400000 */
[----:B------:R-:W-:Y:S01]  /*8ca0*/  FSEL R56, R56, -INF , !P0 ;  /* 0xff80000038387808 */ /* 0x000fe20004000000 */
[----:B------:R-:W-:Y:S01]  /*8cb0*/  FMUL R4, R90, UR14 ;  /* 0x0000000e5a047c20 */ /* 0x000fe20008400000 */
[----:B------:R-:W-:Y:S01]  /*8cc0*/  ISETP.GT.U32.AND P5, PT, R230, R2, PT ;  /* 0x00000002e600720c */ /* 0x000fe20003fa4070 */
[----:B------:R-:W-:Y:S01]  /*8cd0*/  FMUL R88, R88, UR14 ;  /* 0x0000000e58587c20 */ /* 0x000fe20008400000 */
[----:B------:R-:W-:-:S02]  /*8ce0*/  ISETP.GT.U32.AND.EX P0, PT, R234, RZ, PT, P6 ;  /* 0x000000ffea00720c */ /* 0x000fc40003f04160 */
[----:B------:R-:W-:Y:S02]  /*8cf0*/  IADD3 R230, P6, PT, R134, 0x176, RZ ;  /* 0x0000017686e67810 */ /* 0x000fe40007fde0ff */
[----:B------:R-:W-:Y:S02]  /*8d00*/  FMNMX3 R90, R11, R37, R38, !PT ;  /* 0x000000250b5a7276 */ /* 0x000fe40007800026 */
[----:B------:R-:W-:Y:S02]  /*8d10*/  ISETP.GT.U32.AND.EX P2, PT, R162, RZ, PT, P2 ;  /* 0x000000ffa200720c */ /* 0x000fe40003f44120 */
[----:B------:R-:W-:Y:S02]  /*8d20*/  FSEL R89, R89, -INF , !P1 ;  /* 0xff80000059597808 */ /* 0x000fe40004800000 */
[----:B------:R-:W-:Y:S01]  /*8d30*/  ISETP.GT.U32.AND P1, PT, R168, R2, PT ;  /* 0x00000002a800720c */ /* 0x000fe20003f24070 */
[----:B------:R-:W-:Y:S01]  /*8d40*/  FMUL R58, R58, UR14 ;  /* 0x0000000e3a3a7c20 */ /* 0x000fe20008400000 */
[----:B------:R-:W-:Y:S01]  /*8d50*/  FSEL R57, R57, -INF , !P0 ;  /* 0xff80000039397808 */ /* 0x000fe20004000000 */
[----:B------:R-:W-:Y:S01]  /*8d60*/  IMAD.X R234, RZ, RZ, R133, P6 ;  /* 0x000000ffffea7224 */ /* 0x000fe200030e0685 */
[----:B------:R-:W-:Y:S01]  /*8d70*/  FMNMX3 R90, R90, R39, R40, !PT ;  /* 0x000000275a5a7276 */ /* 0x000fe20007800028 */
[----:B------:R-:W-:Y:S01]  /*8d80*/  FMUL R5, R91, UR14 ;  /* 0x0000000e5b057c20 */ /* 0x000fe20008400000 */
[----:B------:R-:W-:-:S02]  /*8d90*/  ISETP.GT.U32.AND.EX P0, PT, R236, RZ, PT, P5 ;  /* 0x000000ffec00720c */ /* 0x000fc40003f04150 */
[----:B------:R-:W-:Y:S02]  /*8da0*/  FSEL R88, R88, -INF , !P2 ;  /* 0xff80000058587808 */ /* 0x000fe40005000000 */
[-C--:B------:R-:W-:Y:S02]  /*8db0*/  ISETP.GT.U32.AND P6, PT, R233, R2.reuse, PT ;  /* 0x00000002e900720c */ /* 0x080fe40003fc4070 */
[----:B------:R-:W-:Y:S02]  /*8dc0*/  ISETP.GT.U32.AND P2, PT, R166, R2, PT ;  /* 0x00000002a600720c */ /* 0x000fe40003f44070 */
[----:B------:R-:W-:Y:S02]  /*8dd0*/  ISETP.GT.U32.AND.EX P1, PT, R173, RZ, PT, P1 ;  /* 0x000000ffad00720c */ /* 0x000fe40003f24110 */
[----:B------:R-:W-:Y:S02]  /*8de0*/  IADD3 R236, P5, PT, R134, 0x177, RZ ;  /* 0x0000017786ec7810 */ /* 0x000fe40007fbe0ff */
[----:B------:R-:W-:Y:S01]  /*8df0*/  FMNMX3 R90, R90, R41, R42, !PT ;  /* 0x000000295a5a7276 */ /* 0x000fe2000780002a */
[----:B------:R-:W-:Y:S01]  /*8e00*/  FMUL R59, R59, UR14 ;  /* 0x0000000e3b3b7c20 */ /* 0x000fe20008400000 */
[----:B------:R-:W-:-:S02]  /*8e10*/  FSEL R58, R58, -INF , !P0 ;  /* 0xff8000003a3a7808 */ /* 0x000fc40004000000 */
[----:B------:R-:W-:Y:S02]  /*8e20*/  ISETP.GT.U32.AND.EX P0, PT, R238, RZ, PT, P6 ;  /* 0x000000ffee00720c */ /* 0x000fe40003f04160 */
[----:B------:R-:W-:Y:S02]  /*8e30*/  ISETP.GT.U32.AND.EX P2, PT, R171, RZ, PT, P2 ;  /* 0x000000ffab00720c */ /* 0x000fe40003f44120 */
[----:B------:R-:W-:Y:S02]  /*8e40*/  FSEL R5, R5, -INF , !P1 ;  /* 0xff80000005057808 */ /* 0x000fe40004800000 */
[----:B------:R-:W-:Y:S02]  /*8e50*/  IADD3.X R233, PT, PT, RZ, R133, RZ, P5, !PT ;  /* 0x00000085ffe97210 */ /* 0x000fe40002ffe4ff */
[----:B------:R-:W-:Y:S02]  /*8e60*/  IADD3 R238, P6, PT, R134, 0x178, RZ ;  /* 0x0000017886ee7810 */ /* 0x000fe40007fde0ff */
[----:B------:R-:W-:-:S02]  /*8e70*/  ISETP.GT.U32.AND P1, PT, R177, R2, PT ;  /* 0x00000002b100720c */ /* 0x000fc40003f24070 */
[-C--:B------:R-:W-:Y:S02]  /*8e80*/  ISETP.GT.U32.AND P5, PT, R235, R2.reuse, PT ;  /* 0x00000002eb00720c */ /* 0x080fe40003fa4070 */
[----:B------:R-:W-:Y:S01]  /*8e90*/  FMNMX3 R90, R90, R43, R44, !PT ;  /* 0x0000002b5a5a7276 */ /* 0x000fe2000780002c */
[----:B------:R-:W-:Y:S01]  /*8ea0*/  FMUL R7, R93, UR14 ;  /* 0x0000000e5d077c20 */ /* 0x000fe20008400000 */
[----:B------:R-:W-:Y:S01]  /*8eb0*/  FSEL R4, R4, -INF , !P2 ;  /* 0xff80000004047808 */ /* 0x000fe20005000000 */
[----:B------:R-:W-:Y:S01]  /*8ec0*/  FMUL R60, R60, UR14 ;  /* 0x0000000e3c3c7c20 */ /* 0x000fe20008400000 */
[----:B------:R-:W-:Y:S01]  /*8ed0*/  FSEL R59, R59, -INF , !P0 ;  /* 0xff8000003b3b7808 */ /* 0x000fe20004000000 */
[----:B------:R-:W-:Y:S01]  /*8ee0*/  IMAD.X R235, RZ, RZ, R133, P6 ;  /* 0x000000ffffeb7224 */ /* 0x000fe200030e0685 */
[----:B------:R-:W-:Y:S02]  /*8ef0*/  ISETP.GT.U32.AND P2, PT, R170, R2, PT ;  /* 0x00000002aa00720c */ /* 0x000fe40003f44070 */
[----:B------:R-:W-:-:S02]  /*8f00*/  ISETP.GT.U32.AND.EX P1, PT, R172, RZ, PT, P1 ;  /* 0x000000ffac00720c */ /* 0x000fc40003f24110 */
[----:B------:R-:W-:Y:S02]  /*8f10*/  ISETP.GT.U32.AND.EX P0, PT, R240, RZ, PT, P5 ;  /* 0x000000fff000720c */ /* 0x000fe40003f04150 */
[----:B------:R-:W-:Y:S01]  /*8f20*/  FMNMX3 R90, R90, R45, R46, !PT ;  /* 0x0000002d5a5a7276 */ /* 0x000fe2000780002e */
[----:B------:R-:W-:Y:S01]  /*8f30*/  FMUL R6, R92, UR14 ;  /* 0x0000000e5c067c20 */ /* 0x000fe20008400000 */
[----:B------:R-:W-:Y:S01]  /*8f40*/  ISETP.GT.U32.AND P6, PT, R237, R2, PT ;  /* 0x00000002ed00720c */ /* 0x000fe20003fc4070 */
[----:B------:R-:W-:Y:S01]  /*8f50*/  FMUL R61, R61, UR14 ;  /* 0x0000000e3d3d7c20 */ /* 0x000fe20008400000 */
[----:B------:R-:W-:Y:S02]  /*8f60*/  IADD3 R237, P5, PT, R134, 0x179, RZ ;  /* 0x0000017986ed7810 */ /* 0x000fe40007fbe0ff */
[----:B------:R-:W-:Y:S02]  /*8f70*/  ISETP.GT.U32.AND.EX P2, PT, R175, RZ, PT, P2 ;  /* 0x000000ffaf00720c */ /* 0x000fe40003f44120 */
[----:B------:R-:W-:-:S02]  /*8f80*/  FSEL R7, R7, -INF , !P1 ;  /* 0xff80000007077808 */ /* 0x000fc40004800000 */
[----:B------:R-:W-:Y:S02]  /*8f90*/  FSEL R60, R60, -INF , !P0 ;  /* 0xff8000003c3c7808 */ /* 0x000fe40004000000 */
[-C--:B------:R-:W-:Y:S02]  /*8fa0*/  ISETP.GT.U32.AND P1, PT, R176, R2.reuse, PT ;  /* 0x00000002b000720c */ /* 0x080fe40003f24070 */
[----:B------:R-:W-:Y:S02]  /*8fb0*/  FMNMX3 R90, R90, R47, R48, !PT ;  /* 0x0000002f5a5a7276 */ /* 0x000fe40007800030 */
[-C--:B------:R-:W-:Y:S02]  /*8fc0*/  ISETP.GT.U32.AND P0, PT, R239, R2.reuse, PT ;  /* 0x00000002ef00720c */ /* 0x080fe40003f04070 */
[----:B------:R-:W-:Y:S01]  /*8fd0*/  ISETP.GT.U32.AND.EX P6, PT, R242, RZ, PT, P6 ;  /* 0x000000fff200720c */ /* 0x000fe20003fc4160 */
[----:B------:R-:W-:Y:S01]  /*8fe0*/  FMUL R9, R95, UR14 ;  /* 0x0000000e5f097c20 */ /* 0x000fe20008400000 */
[----:B------:R-:W-:Y:S01]  /*8ff0*/  FSEL R6, R6, -INF , !P2 ;  /* 0xff80000006067808 */ /* 0x000fe20005000000 */
[----:B------:R-:W-:Y:S01]  /*9000*/  IMAD.X R240, RZ, RZ, R133, P5 ;  /* 0x000000fffff07224 */ /* 0x000fe200028e0685 */
[----:B------:R-:W-:Y:S01]  /*9010*/  ISETP.GT.U32.AND P2, PT, R179, R2, PT ;  /* 0x00000002b300720c */ /* 0x000fe20003f44070 */
[----:B------:R-:W-:Y:S01]  /*9020*/  FMUL R62, R62, UR14 ;  /* 0x0000000e3e3e7c20 */ /* 0x000fe20008400000 */
[----:B------:R-:W-:-:S02]  /*9030*/  ISETP.GT.U32.AND.EX P1, PT, R181, RZ, PT, P1 ;  /* 0x000000ffb500720c */ /* 0x000fc40003f24110 */
[----:B------:R-:W-:Y:S02]  /*9040*/  FMNMX3 R90, R90, R49, R50, !PT ;  /* 0x000000315a5a7276 */ /* 0x000fe40007800032 */
[----:B------:R-:W-:Y:S02]  /*9050*/  IADD3 R239, P5, PT, R134, 0x17a, RZ ;  /* 0x0000017a86ef7810 */ /* 0x000fe40007fbe0ff */
[----:B------:R-:W-:Y:S02]  /*9060*/  ISETP.GT.U32.AND.EX P0, PT, R243, RZ, PT, P0 ;  /* 0x000000fff300720c */ /* 0x000fe40003f04100 */
[----:B------:R-:W-:Y:S01]  /*9070*/  FSEL R61, R61, -INF , !P6 ;  /* 0xff8000003d3d7808 */ /* 0x000fe20007000000 */
[----:B------:R-:W-:Y:S01]  /*9080*/  FMUL R8, R94, UR14 ;  /* 0x0000000e5e087c20 */ /* 0x000fe20008400000 */
[----:B------:R-:W-:Y:S02]  /*9090*/  IADD3 R243, P6, PT, R134, 0x17f, RZ ;  /* 0x0000017f86f37810 */ /* 0x000fe40007fde0ff */
[----:B------:R-:W-:-:S02]  /*90a0*/  ISETP.GT.U32.AND.EX P2, PT, R174, RZ, PT, P2 ;  /* 0x000000ffae00720c */ /* 0x000fc40003f44120 */
[----:B------:R-:W-:Y:S02]  /*90b0*/  FSEL R9, R9, -INF , !P1 ;  /* 0xff80000009097808 */ /* 0x000fe40004800000 */
[----:B------:R-:W-:Y:S02]  /*90c0*/  FMNMX3 R90, R90, R51, R52, !PT ;  /* 0x000000335a5a7276 */ /* 0x000fe40007800034 */
[----:B------:R-:W-:Y:S02]  /*90d0*/  IADD3.X R242, PT, PT, RZ, R133, RZ, P5, !PT ;  /* 0x00000085fff27210 */ /* 0x000fe40002ffe4ff */
[-C--:B------:R-:W-:Y:S02]  /*90e0*/  ISETP.GT.U32.AND P1, PT, R180, R2.reuse, PT ;  /* 0x00000002b400720c */ /* 0x080fe40003f24070 */
[-C--:B------:R-:W-:Y:S01]  /*90f0*/  ISETP.GT.U32.AND P5, PT, R243, R2.reuse, PT ;  /* 0x00000002f300720c */ /* 0x080fe20003fa4070 */
[----:B------:R-:W-:Y:S01]  /*9100*/  IMAD.X R243, RZ, RZ, R133, P6 ;  /* 0x000000fffff37224 */ /* 0x000fe200030e0685 */
[----:B------:R-:W-:Y:S01]  /*9110*/  FSEL R62, R62, -INF , !P0 ;  /* 0xff8000003e3e7808 */ /* 0x000fe20004000000 */
[----:B------:R-:W-:Y:S01]  /*9120*/  FMUL R11, R97, UR14 ;  /* 0x0000000e610b7c20 */ /* 0x000fe20008400000 */
[----:B------:R-:W-:-:S02]  /*9130*/  ISETP.GT.U32.AND P0, PT, R241, R2, PT ;  /* 0x00000002f100720c */ /* 0x000fc40003f04070 */
[----:B------:R-:W-:Y:S02]  /*9140*/  IADD3 R241, P6, PT, R134, 0x17b, RZ ;  /* 0x0000017b86f17810 */ /* 0x000fe40007fde0ff */
[----:B------:R-:W-:Y:S02]  /*9150*/  FSEL R8, R8, -INF , !P2 ;  /* 0xff80000008087808 */ /* 0x000fe40005000000 */
[----:B------:R-:W-:Y:S02]  /*9160*/  FMNMX3 R90, R90, R53, R54, !PT ;  /* 0x000000355a5a7276 */ /* 0x000fe40007800036 */
[----:B------:R-:W-:Y:S02]  /*9170*/  ISETP.GT.U32.AND P2, PT, R178, R2, PT ;  /* 0x00000002b200720c */ /* 0x000fe40003f44070 */
[----:B------:R-:W-:Y:S01]  /*9180*/  ISETP.GT.U32.AND.EX P1, PT, R185, RZ, PT, P1 ;  /* 0x000000ffb900720c */ /* 0x000fe20003f24110 */
[----:B------:R-:W-:Y:S01]  /*9190*/  FMUL R10, R96, UR14 ;  /* 0x0000000e600a7c20 */ /* 0x000fe20008400000 */
[----:B------:R-:W-:Y:S01]  /*91a0*/  ISETP.GT.U32.AND.EX P5, PT, R243, RZ, PT, P5 ;  /* 0x000000fff300720c */ /* 0x000fe20003fa4150 */
[----:B------:R-:W-:Y:S01]  /*91b0*/  IMAD.X R243, RZ, RZ, R133, P6 ;  /* 0x000000fffff37224 */ /* 0x000fe200030e0685 */
[----:B------:R-:W-:-:S02]  /*91c0*/  FMNMX3 R90, R90, R55, R56, !PT ;  /* 0x000000375a5a7276 */ /* 0x000fc40007800038 */
[----:B------:R-:W-:Y:S02]  /*91d0*/  ISETP.GT.U32.AND.EX P2, PT, R183, RZ, PT, P2 ;  /* 0x000000ffb700720c */ /* 0x000fe40003f44120 */
[----:B------:R-:W-:Y:S02]  /*91e0*/  FSEL R11, R11, -INF , !P1 ;  /* 0xff8000000b0b7808 */ /* 0x000fe40004800000 */
[----:B------:R-:W-:Y:S02]  /*91f0*/  ISETP.GT.U32.AND.EX P6, PT, R244, RZ, PT, P0 ;  /* 0x000000fff400720c */ /* 0x000fe40003fc4100 */
[----:B------:R-:W-:Y:S02]  /*9200*/  ISETP.GT.U32.AND P1, PT, R189, R2, PT ;  /* 0x00000002bd00720c */ /* 0x000fe40003f24070 */
[----:B------:R-:W-:Y:S01]  /*9210*/  IADD3 R244, P0, PT, R134, 0x17c, RZ ;  /* 0x0000017c86f47810 */ /* 0x000fe20007f1e0ff */
[----:B------:R-:W-:Y:S01]  /*9220*/  FMUL R93, R99, UR14 ;  /* 0x0000000e635d7c20 */ /* 0x000fe20008400000 */
[----:B------:R-:W-:-:S02]  /*9230*/  FMNMX3 R90, R90, R57, R58, !PT ;  /* 0x000000395a5a7276 */ /* 0x000fc4000780003a */
[----:B------:R-:W-:Y:S01]  /*9240*/  FSEL R10, R10, -INF , !P2 ;  /* 0xff8000000a0a7808 */ /* 0x000fe20005000000 */
[----:B------:R-:W-:Y:S01]  /*9250*/  FMUL R63, R63, UR14 ;  /* 0x0000000e3f3f7c20 */ /* 0x000fe20008400000 */
[----:B------:R-:W-:Y:S01]  /*9260*/  ISETP.GT.U32.AND P2, PT, R182, R2, PT ;  /* 0x00000002b600720c */ /* 0x000fe20003f44070 */
[----:B------:R-:W-:Y:S01]  /*9270*/  FMUL R64, R64, UR14 ;  /* 0x0000000e40407c20 */ /* 0x000fe20008400000 */
[----:B------:R-:W-:Y:S02]  /*9280*/  ISETP.GT.U32.AND.EX P1, PT, R184, RZ, PT, P1 ;  /* 0x000000ffb800720c */ /* 0x000fe40003f24110 */
[----:B------:R-:W-:Y:S01]  /*9290*/  IADD3.X R248, PT, PT, RZ, R133, RZ, P0, !PT ;  /* 0x00000085fff87210 */ /* 0x000fe200007fe4ff */
[----:B------:R-:W-:Y:S01]  /*92a0*/  FMUL R91, R98, UR14 ;  /* 0x0000000e625b7c20 */ /* 0x000fe20008400000 */
[----:B------:R-:W-:Y:S02]  /*92b0*/  ISETP.GT.U32.AND.EX P0, PT, R245, RZ, PT, P4 ;  /* 0x000000fff500720c */ /* 0x000fe40003f04140 */
[----:B------:R-:W-:-:S02]  /*92c0*/  FMNMX3 R90, R90, R59, R60, !PT ;  /* 0x0000003b5a5a7276 */ /* 0x000fc4000780003c */
[----:B------:R-:W-:Y:S02]  /*92d0*/  ISETP.GT.U32.AND.EX P2, PT, R187, RZ, PT, P2 ;  /* 0x000000ffbb00720c */ /* 0x000fe40003f44120 */
[----:B------:R-:W-:Y:S02]  /*92e0*/  FSEL R93, R93, -INF , !P1 ;  /* 0xff8000005d5d7808 */ /* 0x000fe40004800000 */
[----:B------:R-:W-:Y:S02]  /*92f0*/  ISETP.GT.U32.AND P1, PT, R188, R2, PT ;  /* 0x00000002bc00720c */ /* 0x000fe40003f24070 */
[----:B------:R-:W-:Y:S02]  /*9300*/  FSEL R63, R63, -INF , !P6 ;  /* 0xff8000003f3f7808 */ /* 0x000fe40007000000 */
[----:B------:R-:W-:Y:S02]  /*9310*/  FSEL R64, R64, -INF , !P0 ;  /* 0xff80000040407808 */ /* 0x000fe40004000000 */
[----:B------:R-:W-:Y:S01]  /*9320*/  FMNMX3 R90, R90, R61, R62, !PT ;  /* 0x0000003d5a5a7276 */ /* 0x000fe2000780003e */
[----:B------:R-:W-:Y:S01]  /*9330*/  FMUL R95, R101, UR14 ;  /* 0x0000000e655f7c20 */ /* 0x000fe20008400000 */
[----:B------:R-:W-:-:S02]  /*9340*/  FSEL R91, R91, -INF , !P2 ;  /* 0xff8000005b5b7808 */ /* 0x000fc40005000000 */
[-C--:B------:R-:W-:Y:S02]  /*9350*/  ISETP.GT.U32.AND P2, PT, R191, R2.reuse, PT ;  /* 0x00000002bf00720c */ /* 0x080fe40003f44070 */
[----:B------:R-:W-:Y:S02]  /*9360*/  ISETP.GT.U32.AND.EX P1, PT, R193, RZ, PT, P1 ;  /* 0x000000ffc100720c */ /* 0x000fe40003f24110 */
[----:B------:R-:W-:Y:S01]  /*9370*/  FMNMX3 R90, R90, R63, R64, !PT ;  /* 0x0000003f5a5a7276 */ /* 0x000fe20007800040 */
[----:B------:R-:W-:Y:S01]  /*9380*/  FMUL R92, R100, UR14 ;  /* 0x0000000e645c7c20 */ /* 0x000fe20008400000 */
[----:B------:R-:W-:Y:S02]  /*9390*/  ISETP.GT.U32.AND.EX P2, PT, R186, RZ, PT, P2 ;  /* 0x000000ffba00720c */ /* 0x000fe40003f44120 */
[----:B------:R-:W-:Y:S02]  /*93a0*/  FSEL R95, R95, -INF , !P1 ;  /* 0xff8000005f5f7808 */ /* 0x000fe40004800000 */
[----:B------:R-:W-:-:S02]  /*93b0*/  ISETP.GT.U32.AND P1, PT, R192, R2, PT ;  /* 0x00000002c000720c */ /* 0x000fc40003f24070 */
[----:B------:R-:W-:Y:S01]  /*93c0*/  FMNMX3 R90, R90, R65, R66, !PT ;  /* 0x000000415a5a7276 */ /* 0x000fe20007800042 */
[----:B------:R-:W-:Y:S01]  /*93d0*/  FMUL R97, R103, UR14 ;  /* 0x0000000e67617c20 */ /* 0x000fe20008400000 */
[----:B------:R-:W-:Y:S01]  /*93e0*/  FSEL R92, R92, -INF , !P2 ;  /* 0xff8000005c5c7808 */ /* 0x000fe20005000000 */
[----:B------:R-:W-:Y:S01]  /*93f0*/  FMUL R77, R77, UR14 ;  /* 0x0000000e4d4d7c20 */ /* 0x000fe20008400000 */
[----:B------:R-:W-:Y:S02]  /*9400*/  ISETP.GT.U32.AND P2, PT, R190, R2, PT ;  /* 0x00000002be00720c */ /* 0x000fe40003f44070 */
[----:B------:R-:W-:Y:S02]  /*9410*/  ISETP.GT.U32.AND.EX P1, PT, R197, RZ, PT, P1 ;  /* 0x000000ffc500720c */ /* 0x000fe40003f24110 */
[----:B------:R-:W-:Y:S01]  /*9420*/  FMNMX3 R90, R90, R67, R68, !PT ;  /* 0x000000435a5a7276 */ /* 0x000fe20007800044 */
[----:B------:R-:W-:Y:S01]  /*9430*/  FMUL R94, R102, UR14 ;  /* 0x0000000e665e7c20 */ /* 0x000fe20008400000 */
[----:B------:R-:W-:-:S02]  /*9440*/  ISETP.GT.U32.AND.EX P3, PT, R143, RZ, PT, P3 ;  /* 0x000000ff8f00720c */ /* 0x000fc40003f64130 */
[----:B------:R-:W-:Y:S02]  /*9450*/  ISETP.GT.U32.AND.EX P2, PT, R195, RZ, PT, P2 ;  /* 0x000000ffc300720c */ /* 0x000fe40003f44120 */
[----:B------:R-:W-:Y:S02]  /*9460*/  FSEL R97, R97, -INF , !P1 ;  /* 0xff80000061617808 */ /* 0x000fe40004800000 */
[----:B------:R-:W-:Y:S02]  /*9470*/  FMNMX3 R90, R90, R69, R70, !PT ;  /* 0x000000455a5a7276 */ /* 0x000fe40007800046 */
[-C--:B------:R-:W-:Y:S02]  /*9480*/  ISETP.GT.U32.AND P1, PT, R201, R2.reuse, PT ;  /* 0x00000002c900720c */ /* 0x080fe40003f24070 */
[----:B------:R-:W-:Y:S01]  /*9490*/  FSEL R77, R77, -INF , !P3 ;  /* 0xff8000004d4d7808 */ /* 0x000fe20005800000 */
[----:B------:R-:W-:Y:S01]  /*94a0*/  FMUL R99, R105, UR14 ;  /* 0x0000000e69637c20 */ /* 0x000fe20008400000 */
[----:B------:R-:W-:-:S02]  /*94b0*/  ISETP.GT.U32.AND P3, PT, R145, R2, PT ;  /* 0x000000029100720c */ /* 0x000fc40003f64070 */
[----:B------:R-:W-:Y:S02]  /*94c0*/  FSEL R94, R94, -INF , !P2 ;  /* 0xff8000005e5e7808 */ /* 0x000fe40005000000 */
[----:B------:R-:W-:Y:S01]  /*94d0*/  FMNMX3 R90, R90, R71, R72, !PT ;  /* 0x000000475a5a7276 */ /* 0x000fe20007800048 */
[----:B------:R-:W-:Y:S01]  /*94e0*/  FMUL R79, R79, UR14 ;  /* 0x0000000e4f4f7c20 */ /* 0x000fe20008400000 */
[----:B------:R-:W-:Y:S02]  /*94f0*/  ISETP.GT.U32.AND P2, PT, R194, R2, PT ;  /* 0x00000002c200720c */ /* 0x000fe40003f44070 */
[----:B------:R-:W-:Y:S01]  /*9500*/  ISETP.GT.U32.AND.EX P1, PT, R196, RZ, PT, P1 ;  /* 0x000000ffc400720c */ /* 0x000fe20003f24110 */
[----:B------:R-:W-:Y:S01]  /*9510*/  FMUL R96, R104, UR14 ;  /* 0x0000000e68607c20 */ /* 0x000fe20008400000 */
[----:B------:R-:W-:Y:S02]  /*9520*/  ISETP.GT.U32.AND.EX P3, PT, R149, RZ, PT, P3 ;  /* 0x000000ff9500720c */ /* 0x000fe40003f64130 */
[----:B------:R-:W-:-:S02]  /*9530*/  FMNMX3 R90, R90, R73, R74, !PT ;  /* 0x000000495a5a7276 */ /* 0x000fc4000780004a */
[----:B------:R-:W-:Y:S02]  /*9540*/  ISETP.GT.U32.AND.EX P2, PT, R199, RZ, PT, P2 ;  /* 0x000000ffc700720c */ /* 0x000fe40003f44120 */
[----:B------:R-:W-:Y:S02]  /*9550*/  FSEL R99, R99, -INF , !P1 ;  /* 0xff80000063637808 */ /* 0x000fe40004800000 */
[-C--:B------:R-:W-:Y:S02]  /*9560*/  ISETP.GT.U32.AND P1, PT, R200, R2.reuse, PT ;  /* 0x00000002c800720c */ /* 0x080fe40003f24070 */
[----:B------:R-:W-:Y:S01]  /*9570*/  FSEL R79, R79, -INF , !P3 ;  /* 0xff8000004f4f7808 */ /* 0x000fe20005800000 */
[----:B------:R-:W-:Y:S01]  /*9580*/  FMUL R101, R107, UR14 ;  /* 0x0000000e6b657c20 */ /* 0x000fe20008400000 */
[----:B------:R-:W-:Y:S02]  /*9590*/  ISETP.GT.U32.AND P3, PT, R148, R2, PT ;  /* 0x000000029400720c */ /* 0x000fe40003f64070 */
[----:B------:R-:W-:-:S02]  /*95a0*/  FMNMX3 R90, R90, R75, R76, !PT ;  /* 0x0000004b5a5a7276 */ /* 0x000fc4000780004c */
[----:B------:R-:W-:Y:S01]  /*95b0*/  FSEL R96, R96, -INF , !P2 ;  /* 0xff80000060607808 */ /* 0x000fe20005000000 */
[----:B------:R-:W-:Y:S01]  /*95c0*/  FMUL R81, R81, UR14 ;  /* 0x0000000e51517c20 */ /* 0x000fe20008400000 */
[----:B------:R-:W-:Y:S02]  /*95d0*/  ISETP.GT.U32.AND P2, PT, R203, R2, PT ;  /* 0x00000002cb00720c */ /* 0x000fe40003f44070 */
[----:B------:R-:W-:Y:S01]  /*95e0*/  ISETP.GT.U32.AND.EX P1, PT, R205, RZ, PT, P1 ;  /* 0x000000ffcd00720c */ /* 0x000fe20003f24110 */
[----:B------:R-:W-:Y:S01]  /*95f0*/  FMUL R98, R106, UR14 ;  /* 0x0000000e6a627c20 */ /* 0x000fe20008400000 */
[----:B------:R-:W-:Y:S02]  /*9600*/  ISETP.GT.U32.AND.EX P3, PT, R153, RZ, PT, P3 ;  /* 0x000000ff9900720c */ /* 0x000fe40003f64130 */
[----:B------:R-:W-:Y:S02]  /*9610*/  FMNMX3 R90, R90, R77, R78, !PT ;  /* 0x0000004d5a5a7276 */ /* 0x000fe4000780004e */
[----:B------:R-:W-:-:S02]  /*9620*/  ISETP.GT.U32.AND.EX P2, PT, R198, RZ, PT, P2 ;  /* 0x000000ffc600720c */ /* 0x000fc40003f44120 */
[----:B------:R-:W-:Y:S02]  /*9630*/  FSEL R101, R101, -INF , !P1 ;  /* 0xff80000065657808 */ /* 0x000fe40004800000 */
[-C--:B------:R-:W-:Y:S02]  /*9640*/  ISETP.GT.U32.AND P1, PT, R204, R2.reuse, PT ;  /* 0x00000002cc00720c */ /* 0x080fe40003f24070 */
[----:B------:R-:W-:Y:S02]  /*9650*/  FSEL R81, R81, -INF , !P3 ;  /* 0xff80000051517808 */ /* 0x000fe40005800000 */
[----:B------:R-:W-:Y:S01]  /*9660*/  FMNMX3 R90, R90, R79, R80, !PT ;  /* 0x0000004f5a5a7276 */ /* 0x000fe20007800050 */
[----:B------:R-:W-:Y:S01]  /*9670*/  FMUL R103, R109, UR14 ;  /* 0x0000000e6d677c20 */ /* 0x000fe20008400000 */
[----:B------:R-:W-:Y:S02]  /*9680*/  FSEL R98, R98, -INF , !P2 ;  /* 0xff80000062627808 */ /* 0x000fe40005000000 */
[----:B------:R-:W-:-:S02]  /*9690*/  ISETP.GT.U32.AND P2, PT, R202, R2, PT ;  /* 0x00000002ca00720c */ /* 0x000fc40003f44070 */
[----:B------:R-:W-:Y:S02]  /*96a0*/  ISETP.GT.U32.AND.EX P1, PT, R209, RZ, PT, P1 ;  /* 0x000000ffd100720c */ /* 0x000fe40003f24110 */
[----:B------:R-:W-:Y:S01]  /*96b0*/  FMNMX3 R90, R90, R81, R82, !PT ;  /* 0x000000515a5a7276 */ /* 0x000fe20007800052 */
[----:B------:R-:W-:Y:S01]  /*96c0*/  FMUL R100, R108, UR14 ;  /* 0x0000000e6c647c20 */ /* 0x000fe20008400000 */
[----:B------:R-:W-:Y:S02]  /*96d0*/  ISETP.GT.U32.AND.EX P2, PT, R207, RZ, PT, P2 ;  /* 0x000000ffcf00720c */ /* 0x000fe40003f44120 */
[----:B------:R-:W-:Y:S02]  /*96e0*/  FSEL R103, R103, -INF , !P1 ;  /* 0xff80000067677808 */ /* 0x000fe40004800000 */
[----:B------:R-:W-:Y:S02]  /*96f0*/  ISETP.GT.U32.AND P1, PT, R213, R2, PT ;  /* 0x00000002d500720c */ /* 0x000fe40003f24070 */
[----:B------:R-:W-:Y:S01]  /*9700*/  FMNMX3 R90, R90, R83, R84, !PT ;  /* 0x000000535a5a7276 */ /* 0x000fe20007800054 */
[----:B------:R-:W-:Y:S01]  /*9710*/  FMUL R105, R111, UR14 ;  /* 0x0000000e6f697c20 */ /* 0x000fe20008400000 */
[----:B------:R-:W-:-:S02]  /*9720*/  FSEL R100, R100, -INF , !P2 ;  /* 0xff80000064647808 */ /* 0x000fc40005000000 */
[----:B------:R-:W-:Y:S02]  /*9730*/  ISETP.GT.U32.AND P2, PT, R206, R2, PT ;  /* 0x00000002ce00720c */ /* 0x000fe40003f44070 */
[----:B------:R-:W-:Y:S02]  /*9740*/  ISETP.GT.U32.AND.EX P1, PT, R208, RZ, PT, P1 ;  /* 0x000000ffd000720c */ /* 0x000fe40003f24110 */
[----:B------:R-:W-:Y:S01]  /*9750*/  FMNMX3 R90, R90, R85, R86, !PT ;  /* 0x000000555a5a7276 */ /* 0x000fe20007800056 */
[----:B------:R-:W-:Y:S01]  /*9760*/  FMUL R102, R110, UR14 ;  /* 0x0000000e6e667c20 */ /* 0x000fe20008400000 */
[----:B------:R-:W-:Y:S02]  /*9770*/  ISETP.GT.U32.AND.EX P2, PT, R211, RZ, PT, P2 ;  /* 0x000000ffd300720c */ /* 0x000fe40003f44120 */
[----:B------:R-:W-:Y:S02]  /*9780*/  FSEL R105, R105, -INF , !P1 ;  /* 0xff80000069697808 */ /* 0x000fe40004800000 */
[----:B------:R-:W-:-:S02]  /*9790*/  FMNMX3 R90, R90, R87, R88, !PT ;  /* 0x000000575a5a7276 */ /* 0x000fc40007800058 */
[-C--:B------:R-:W-:Y:S01]  /*97a0*/  ISETP.GT.U32.AND P1, PT, R212, R2.reuse, PT ;  /* 0x00000002d400720c */ /* 0x080fe20003f24070 */
[----:B------:R-:W-:Y:S01]  /*97b0*/  FMUL R107, R113, UR14 ;  /* 0x0000000e716b7c20 */ /* 0x000fe20008400000 */
[----:B------:R-:W-:Y:S02]  /*97c0*/  FSEL R102, R102, -INF , !P2 ;  /* 0xff80000066667808 */ /* 0x000fe40005000000 */
[----:B------:R-:W-:Y:S02]  /*97d0*/  FMNMX3 R90, R90, R89, R4, !PT ;  /* 0x000000595a5a7276 */ /* 0x000fe40007800004 */
[----:B------:R-:W-:Y:S02]  /*97e0*/  ISETP.GT.U32.AND P2, PT, R215, R2, PT ;  /* 0x00000002d700720c */ /* 0x000fe40003f44070 */
[----:B------:R-:W-:Y:S01]  /*97f0*/  ISETP.GT.U32.AND.EX P1, PT, R217, RZ, PT, P1 ;  /* 0x000000ffd900720c */ /* 0x000fe20003f24110 */
[----:B------:R-:W-:Y:S01]  /*9800*/  FMUL R104, R112, UR14 ;  /* 0x0000000e70687c20 */ /* 0x000fe20008400000 */
[----:B------:R-:W-:-:S02]  /*9810*/  FMNMX3 R90, R90, R5, R6, !PT ;  /* 0x000000055a5a7276 */ /* 0x000fc40007800006 */
[----:B------:R-:W-:Y:S02]  /*9820*/  ISETP.GT.U32.AND.EX P2, PT, R210, RZ, PT, P2 ;  /* 0x000000ffd200720c */ /* 0x000fe40003f44120 */
[----:B------:R-:W-:Y:S02]  /*9830*/  FSEL R107, R107, -INF , !P1 ;  /* 0xff8000006b6b7808 */ /* 0x000fe40004800000 */
[-C--:B------:R-:W-:Y:S01]  /*9840*/  ISETP.GT.U32.AND P1, PT, R216, R2.reuse, PT ;  /* 0x00000002d800720c */ /* 0x080fe20003f24070 */
[----:B------:R-:W-:Y:S01]  /*9850*/  FMUL R111, R115, UR14 ;  /* 0x0000000e736f7c20 */ /* 0x000fe20008400000 */
[----:B------:R-:W-:Y:S02]  /*9860*/  FMNMX3 R90, R90, R7, R8, !PT ;  /* 0x000000075a5a7276 */ /* 0x000fe40007800008 */
[----:B------:R-:W-:Y:S02]  /*9870*/  FSEL R104, R104, -INF , !P2 ;  /* 0xff80000068687808 */ /* 0x000fe40005000000 */
[----:B------:R-:W-:-:S02]  /*9880*/  ISETP.GT.U32.AND P2, PT, R214, R2, PT ;  /* 0x00000002d600720c */ /* 0x000fc40003f44070 */
[----:B------:R-:W-:Y:S01]  /*9890*/  ISETP.GT.U32.AND.EX P1, PT, R221, RZ, PT, P1 ;  /* 0x000000ffdd00720c */ /* 0x000fe20003f24110 */
[----:B------:R-:W-:Y:S01]  /*98a0*/  FMUL R108, R114, UR14 ;  /* 0x0000000e726c7c20 */ /* 0x000fe20008400000 */
[----:B------:R-:W-:Y:S02]  /*98b0*/  FMNMX3 R90, R90, R9, R10, !PT ;  /* 0x000000095a5a7276 */ /* 0x000fe4000780000a */
[----:B------:R-:W-:Y:S02]  /*98c0*/  ISETP.GT.U32.AND.EX P2, PT, R219, RZ, PT, P2 ;  /* 0x000000ffdb00720c */ /* 0x000fe40003f44120 */
[----:B------:R-:W-:Y:S02]  /*98d0*/  FSEL R111, R111, -INF , !P1 ;  /* 0xff8000006f6f7808 */ /* 0x000fe40004800000 */
[----:B------:R-:W-:Y:S02]  /*98e0*/  ISETP.GT.U32.AND P1, PT, R225, R2, PT ;  /* 0x00000002e100720c */ /* 0x000fe40003f24070 */
        /* <DEDUP_REMOVED lines=12> */
[----:B------:R-:W-:Y:S02]  /*99b0*/  FSEL R136, R116, -INF , !P2 ;  /* 0xff80000074887808 */ /* 0x000fe40005000000 */
[----:B------:R-:W-:Y:S02]  /*99c0*/  ISETP.GT.U32.AND P2, PT, R227, R2, PT ;  /* 0x00000002e300720c */ /* 0x000fe40003f44070 */
[----:B------:R-:W-:Y:S02]  /*99d0*/  ISETP.GT.U32.AND.EX P1, PT, R229, RZ, PT, P1 ;  /* 0x000000ffe500720c */ /* 0x000fe40003f24110 */
[----:B------:R-:W-:Y:S01]  /*99e0*/  FMNMX3 R90, R90, R97, R96, !PT ;  /* 0x000000615a5a7276 */ /* 0x000fe20007800060 */
[----:B------:R-:W-:Y:S01]  /*99f0*/  FMUL R118, R118, UR14 ;  /* 0x0000000e76767c20 */ /* 0x000fe20008400000 */
[----:B------:R-:W-:-:S02]  /*9a00*/  ISETP.GT.U32.AND.EX P2, PT, R222, RZ, PT, P2 ;  /* 0x000000ffde00720c */ /* 0x000fc40003f44120 */
[----:B------:R-:W-:Y:S02]  /*9a10*/  FSEL R119, R119, -INF , !P1 ;  /* 0xff80000077777808 */ /* 0x000fe40004800000 */
[----:B------:R-:W-:Y:S02]  /*9a20*/  FMNMX3 R90, R90, R99, R98, !PT ;  /* 0x000000635a5a7276 */ /* 0x000fe40007800062 */
[-C--:B------:R-:W-:Y:S01]  /*9a30*/  ISETP.GT.U32.AND P1, PT, R228, R2.reuse, PT ;  /* 0x00000002e400720c */ /* 0x080fe20003f24070 */
[----:B------:R-:W-:Y:S01]  /*9a40*/  FMUL R117, R121, UR14 ;  /* 0x0000000e79757c20 */ /* 0x000fe20008400000 */
[----:B------:R-:W-:Y:S02]  /*9a50*/  FSEL R118, R118, -INF , !P2 ;  /* 0xff80000076767808 */ /* 0x000fe40005000000 */
[----:B------:R-:W-:Y:S02]  /*9a60*/  FMNMX3 R90, R90, R101, R100, !PT ;  /* 0x000000655a5a7276 */ /* 0x000fe40007800064 */
[----:B------:R-:W-:-:S02]  /*9a70*/  ISETP.GT.U32.AND P2, PT, R226, R2, PT ;  /* 0x00000002e200720c */ /* 0x000fc40003f44070 */
[----:B------:R-:W-:Y:S01]  /*9a80*/  ISETP.GT.U32.AND.EX P1, PT, R232, RZ, PT, P1 ;  /* 0x000000ffe800720c */ /* 0x000fe20003f24110 */
[----:B------:R-:W-:Y:S01]  /*9a90*/  FMUL R116, R120, UR14 ;  /* 0x0000000e78747c20 */ /* 0x000fe20008400000 */
[----:B------:R-:W-:Y:S02]  /*9aa0*/  FMNMX3 R90, R90, R103, R102, !PT ;  /* 0x000000675a5a7276 */ /* 0x000fe40007800066 */
[----:B------:R-:W-:Y:S02]  /*9ab0*/  ISETP.GT.U32.AND.EX P2, PT, R231, RZ, PT, P2 ;  /* 0x000000ffe700720c */ /* 0x000fe40003f44120 */
[----:B------:R-:W-:Y:S02]  /*9ac0*/  FSEL R117, R117, -INF , !P1 ;  /* 0xff80000075757808 */ /* 0x000fe40004800000 */
[----:B------:R-:W-:Y:S01]  /*9ad0*/  ISETP.GT.U32.AND P1, PT, R236, R2, PT ;  /* 0x00000002ec00720c */ /* 0x000fe20003f24070 */
[----:B------:R-:W-:Y:S01]  /*9ae0*/  FMUL R115, R123, UR14 ;  /* 0x0000000e7b737c20 */ /* 0x000fe20008400000 */
[----:B------:R-:W-:-:S02]  /*9af0*/  FMNMX3 R90, R90, R105, R104, !PT ;  /* 0x000000695a5a7276 */ /* 0x000fc40007800068 */
[----:B------:R-:W-:Y:S02]  /*9b00*/  FSEL R116, R116, -INF , !P2 ;  /* 0xff80000074747808 */ /* 0x000fe40005000000 */
[----:B------:R-:W-:Y:S02]  /*9b10*/  ISETP.GT.U32.AND P2, PT, R230, R2, PT ;  /* 0x00000002e600720c */ /* 0x000fe40003f44070 */
[----:B------:R-:W-:Y:S01]  /*9b20*/  ISETP.GT.U32.AND.EX P1, PT, R233, RZ, PT, P1 ;  /* 0x000000ffe900720c */ /* 0x000fe20003f24110 */
[----:B------:R-:W-:Y:S01]  /*9b30*/  FMUL R114, R122, UR14 ;  /* 0x0000000e7a727c20 */ /* 0x000fe20008400000 */
[----:B------:R-:W-:Y:S02]  /*9b40*/  FMNMX3 R90, R90, R107, R108, !PT ;  /* 0x0000006b5a5a7276 */ /* 0x000fe4000780006c */
[----:B------:R-:W-:Y:S02]  /*9b50*/  ISETP.GT.U32.AND.EX P2, PT, R234, RZ, PT, P2 ;  /* 0x000000ffea00720c */ /* 0x000fe40003f44120 */
[----:B------:R-:W-:-:S02]  /*9b60*/  FSEL R115, R115, -INF , !P1 ;  /* 0xff80000073737808 */ /* 0x000fc40004800000 */
[-C--:B------:R-:W-:Y:S02]  /*9b70*/  ISETP.GT.U32.AND P1, PT, R237, R2.reuse, PT ;  /* 0x00000002ed00720c */ /* 0x080fe40003f24070 */
[----:B------:R-:W-:Y:S01]  /*9b80*/  FMNMX3 R90, R90, R111, R136, !PT ;  /* 0x0000006f5a5a7276 */ /* 0x000fe20007800088 */
[----:B------:R-:W-:Y:S01]  /*9b90*/  FMUL R113, R125, UR14 ;  /* 0x0000000e7d717c20 */ /* 0x000fe20008400000 */
[----:B------:R-:W-:Y:S02]  /*9ba0*/  FSEL R114, R114, -INF , !P2 ;  /* 0xff80000072727808 */ /* 0x000fe40005000000 */
[----:B------:R-:W-:Y:S02]  /*9bb0*/  ISETP.GT.U32.AND P2, PT, R238, R2, PT ;  /* 0x00000002ee00720c */ /* 0x000fe40003f44070 */
[----:B------:R-:W-:Y:S02]  /*9bc0*/  ISETP.GT.U32.AND.EX P1, PT, R240, RZ, PT, P1 ;  /* 0x000000fff000720c */ /* 0x000fe40003f24110 */
[----:B------:R-:W-:-:S02]  /*9bd0*/  IADD3 R245, P6, PT, R134, 0x17d, RZ ;  /* 0x0000017d86f57810 */ /* 0x000fc40007fde0ff */
[----:B------:R-:W-:Y:S01]  /*9be0*/  FMNMX3 R90, R90, R137, R118, !PT ;  /* 0x000000895a5a7276 */ /* 0x000fe20007800076 */
[----:B------:R-:W-:Y:S01]  /*9bf0*/  FMUL R112, R124, UR14 ;  /* 0x0000000e7c707c20 */ /* 0x000fe20008400000 */
[----:B------:R-:W-:Y:S02]  /*9c00*/  ISETP.GT.U32.AND.EX P2, PT, R235, RZ, PT, P2 ;  /* 0x000000ffeb00720c */ /* 0x000fe40003f44120 */
[----:B------:R-:W-:Y:S02]  /*9c10*/  FSEL R113, R113, -INF , !P1 ;  /* 0xff80000071717808 */ /* 0x000fe40004800000 */
[-C--:B------:R-:W-:Y:S01]  /*9c20*/  ISETP.GT.U32.AND P4, PT, R245, R2.reuse, PT ;  /* 0x00000002f500720c */ /* 0x080fe20003f84070 */
[----:B------:R-:W-:Y:S01]  /*9c30*/  IMAD.X R245, RZ, RZ, R133, P6 ;  /* 0x000000fffff57224 */ /* 0x000fe200030e0685 */
[----:B------:R-:W-:Y:S02]  /*9c40*/  ISETP.GT.U32.AND P1, PT, R239, R2, PT ;  /* 0x00000002ef00720c */ /* 0x000fe40003f24070 */
[----:B------:R-:W-:Y:S01]  /*9c50*/  FMNMX3 R90, R90, R119, R116, !PT ;  /* 0x000000775a5a7276 */ /* 0x000fe20007800074 */
[----:B------:R-:W-:Y:S01]  /*9c60*/  FMUL R122, R126, UR14 ;  /* 0x0000000e7e7a7c20 */ /* 0x000fe20008400000 */
[----:B------:R-:W-:-:S02]  /*9c70*/  IADD3 R247, P6, PT, R134, 0x17e, RZ ;  /* 0x0000017e86f77810 */ /* 0x000fc40007fde0ff */
[----:B------:R-:W-:Y:S02]  /*9c80*/  FSEL R112, R112, -INF , !P2 ;  /* 0xff80000070707808 */ /* 0x000fe40005000000 */
[-C--:B------:R-:W-:Y:S02]  /*9c90*/  ISETP.GT.U32.AND P3, PT, R244, R2.reuse, PT ;  /* 0x00000002f400720c */ /* 0x080fe40003f64070 */
[-C--:B------:R-:W-:Y:S02]  /*9ca0*/  ISETP.GT.U32.AND P2, PT, R241, R2.reuse, PT ;  /* 0x00000002f100720c */ /* 0x080fe40003f44070 */
[----:B------:R-:W-:Y:S02]  /*9cb0*/  ISETP.GT.U32.AND.EX P1, PT, R242, RZ, PT, P1 ;  /* 0x000000fff200720c */ /* 0x000fe40003f24110 */
[----:B------:R-:W-:Y:S01]  /*9cc0*/  FMNMX3 R90, R90, R117, R114, !PT ;  /* 0x000000755a5a7276 */ /* 0x000fe20007800072 */
[----:B------:R-:W-:Y:S01]  /*9cd0*/  FMUL R120, R127, UR14 ;  /* 0x0000000e7f787c20 */ /* 0x000fe20008400000 */
[----:B------:R-:W-:Y:S01]  /*9ce0*/  ISETP.GT.U32.AND P0, PT, R247, R2, PT ;  /* 0x00000002f700720c */ /* 0x000fe20003f04070 */
[----:B------:R-:W-:-:S02]  /*9cf0*/  IMAD.X R247, RZ, RZ, R133, P6 ;  /* 0x000000fffff77224 */ /* 0x000fc400030e0685 */
[----:B------:R-:W-:Y:S01]  /*9d00*/  FMUL R121, R128, UR14 ;  /* 0x0000000e80797c20 */ /* 0x000fe20008400000 */
[----:B------:R-:W-:Y:S02]  /*9d10*/  ISETP.GT.U32.AND.EX P3, PT, R248, RZ, PT, P3 ;  /* 0x000000fff800720c */ /* 0x000fe40003f64130 */
[----:B------:R-:W-:Y:S02]  /*9d20*/  ISETP.GT.U32.AND.EX P2, PT, R243, RZ, PT, P2 ;  /* 0x000000fff300720c */ /* 0x000fe40003f44120 */
[----:B------:R-:W-:Y:S02]  /*9d30*/  FSEL R122, R122, -INF , !P1 ;  /* 0xff8000007a7a7808 */ /* 0x000fe40004800000 */
[----:B------:R-:W-:Y:S01]  /*9d40*/  FMNMX3 R90, R90, R115, R112, !PT ;  /* 0x000000735a5a7276 */ /* 0x000fe20007800070 */
[----:B------:R-:W-:Y:S01]  /*9d50*/  FMUL R110, R129, UR14 ;  /* 0x0000000e816e7c20 */ /* 0x000fe20008400000 */
[----:B------:R-:W-:Y:S01]  /*9d60*/  FMUL R109, R130, UR14 ;  /* 0x0000000e826d7c20 */ /* 0x000fe20008400000 */
[----:B------:R-:W-:-:S02]  /*9d70*/  ISETP.GT.U32.AND.EX P0, PT, R247, RZ, PT, P0 ;  /* 0x000000fff700720c */ /* 0x000fc40003f04100 */
[----:B------:R-:W-:Y:S02]  /*9d80*/  ISETP.GT.U32.AND.EX P4, PT, R245, RZ, PT, P4 ;  /* 0x000000fff500720c */ /* 0x000fe40003f84140 */
[----:B------:R-:W-:Y:S02]  /*9d90*/  FSEL R120, R120, -INF , !P2 ;  /* 0xff80000078787808 */ /* 0x000fe40005000000 */
[----:B------:R-:W-:Y:S02]  /*9da0*/  FSEL R121, R121, -INF , !P3 ;  /* 0xff80000079797808 */ /* 0x000fe40005800000 */
[----:B------:R-:W-:Y:S01]  /*9db0*/  FMNMX3 R90, R90, R113, R122, !PT ;  /* 0x000000715a5a7276 */ /* 0x000fe2000780007a */
[----:B------:R-:W-:Y:S01]  /*9dc0*/  FMUL R106, R131, UR14 ;  /* 0x0000000e836a7c20 */ /* 0x000fe20008400000 */
[----:B------:R-:W-:Y:S02]  /*9dd0*/  FSEL R110, R110, -INF , !P4 ;  /* 0xff8000006e6e7808 */ /* 0x000fe40006000000 */
[----:B------:R-:W-:-:S02]  /*9de0*/  FSEL R109, R109, -INF , !P0 ;  /* 0xff8000006d6d7808 */ /* 0x000fc40004000000 */
[----:B------:R-:W-:Y:S02]  /*9df0*/  FMNMX3 R90, R90, R120, R121, !PT ;  /* 0x000000785a5a7276 */ /* 0x000fe40007800079 */
[----:B------:R-:W-:Y:S02]  /*9e00*/  FSEL R106, R106, -INF , !P5 ;  /* 0xff8000006a6a7808 */ /* 0x000fe40006800000 */
[----:B------:R-:W-:-:S04]  /*9e10*/  FMNMX3 R90, R90, R110, R109, !PT ;  /* 0x0000006e5a5a7276 */ /* 0x000fc8000780006d */
[----:B------:R-:W-:-:S05]  /*9e20*/  FMNMX3 R90, R90, R106, R135, !PT ;  /* 0x0000006a5a5a7276 */ /* 0x000fca0007800087 */
[--C-:B------:R-:W-:Y:S02]  /*9e30*/  FADD R128, R132, -R90.reuse ;  /* 0x8000005a84807221 */ /* 0x100fe40000000000 */
[----:B------:R1:W5:Y:S02]  /*9e40*/  LDL.LU R132, [R1+0xbc] ;  /* 0x0000bc0001847983 */ /* 0x0003640000300800 */
[----:B------:R-:W-:Y:S01]  /*9e50*/  FMUL R130, R128, 1.4426950216293334961 ;  /* 0x3fb8aa3b80827820 */ /* 0x000fe20000400000 */
[--C-:B------:R-:W-:Y:S02]  /*9e60*/  FADD R128, R3, -R90.reuse ;  /* 0x8000005a03807221 */ /* 0x100fe40000000000 */
[----:B------:R1:W5:Y:S01]  /*9e70*/  LDL.LU R3, [R1+0xb8] ;  /* 0x0000b80001037983 */ /* 0x0003620000300800 */
[--C-:B------:R-:W-:Y:S01]  /*9e80*/  FADD R12, R12, -R90.reuse ;  /* 0x8000005a0c0c7221 */ /* 0x100fe20000000000 */
[----:B------:R-:W-:-:S03]  /*9e90*/  FADD R15, R15, -R90 ;  /* 0x8000005a0f0f7221 */ /* 0x000fc60000000000 */
[----:B------:R-:W-:Y:S01]  /*9ea0*/  FMUL R12, R12, 1.4426950216293334961 ;  /* 0x3fb8aa3b0c0c7820 */ /* 0x000fe20000400000 */
[----:B------:R-:W-:-:S03]  /*9eb0*/  FADD R16, R16, -R90 ;  /* 0x8000005a10107221 */ /* 0x000fc60000000000 */
[----:B------:R2:W-:Y:S01]  /*9ec0*/  MUFU.EX2 R131, R12 ;  /* 0x0000000c00837308 */ /* 0x0005e20000000800 */
[--C-:B------:R-:W-:Y:S01]  /*9ed0*/  FADD R13, R13, -R90.reuse ;  /* 0x8000005a0d0d7221 */ /* 0x100fe20000000000 */
[----:B------:R-:W-:Y:S01]  /*9ee0*/  FMUL R139, R15, 1.4426950216293334961 ;  /* 0x3fb8aa3b0f8b7820 */ /* 0x000fe20000400000 */
[----:B------:R-:W-:Y:S01]  /*9ef0*/  FMUL R15, R16, 1.4426950216293334961 ;  /* 0x3fb8aa3b100f7820 */ /* 0x000fe20000400000 */
[--C-:B------:R-:W-:Y:S01]  /*9f00*/  FADD R17, R17, -R90.reuse ;  /* 0x8000005a11117221 */ /* 0x100fe20000000000 */
[--C-:B------:R-:W-:Y:S01]  /*9f10*/  FADD R20, R20, -R90.reuse ;  /* 0x8000005a14147221 */ /* 0x100fe20000000000 */
[----:B--2---:R-:W-:Y:S01]  /*9f20*/  FADD R12, R18, -R90 ;  /* 0x8000005a120c7221 */ /* 0x004fe20000000000 */
[----:B------:R-:W-:-:S03]  /*9f30*/  FMUL R13, R13, 1.4426950216293334961 ;  /* 0x3fb8aa3b0d0d7820 */ /* 0x000fc60000400000 */
[----:B------:R-:W-:Y:S01]  /*9f40*/  FMUL R16, R12, 1.4426950216293334961 ;  /* 0x3fb8aa3b0c107820 */ /* 0x000fe20000400000 */
        /* <DEDUP_REMOVED lines=9> */
[--C-:B------:R-:W-:Y:S01]  /*9fe0*/  FADD R12, R26, -R90.reuse ;  /* 0x8000005a1a0c7221 */ /* 0x100fe20000000000 */
[--C-:B------:R-:W-:Y:S01]  /*9ff0*/  FADD R25, R25, -R90.reuse ;  /* 0x8000005a19197221 */ /* 0x100fe20000000000 */
[--C-:B------:R-:W-:Y:S01]  /*a000*/  FADD R28, R28, -R90.reuse ;  /* 0x8000005a1c1c7221 */ /* 0x100fe20000000000 */
[----:B--2---:R-:W-:Y:S01]  /*a010*/  FMUL R13, R21, 1.4426950216293334961 ;  /* 0x3fb8aa3b150d7820 */ /* 0x004fe20000400000 */
[----:B------:R-:W-:Y:S01]  /*a020*/  FMUL R21, R23, 1.4426950216293334961 ;  /* 0x3fb8aa3b17157820 */ /* 0x000fe20000400000 */
[----:B------:R-:W-:Y:S01]  /*a030*/  FMUL R23, R24, 1.4426950216293334961 ;  /* 0x3fb8aa3b18177820 */ /* 0x000fe20000400000 */
        /* <DEDUP_REMOVED lines=20> */
[----:B------:R-:W-:Y:S01]  /*a180*/  FADD R41, R41, -R90 ;  /* 0x8000005a29297221 */ /* 0x000fe20000000000 */
[----:B--2---:R-:W-:Y:S01]  /*a190*/  FMUL R140, R33, 1.4426950216293334961 ;  /* 0x3fb8aa3b218c7820 */ /* 0x004fe20000400000 */
[----:B------:R-:W-:Y:S01]  /*a1a0*/  FMUL R33, R36, 1.4426950216293334961 ;  /* 0x3fb8aa3b24217820 */ /* 0x000fe20000400000 */
[----:B------:R-:W-:-:S03]  /*a1b0*/  FMUL R36, R12, 1.4426950216293334961 ;  /* 0x3fb8aa3b0c247820 */ /* 0x000fc60000400000 */
[----:B------:R2:W-:Y:S01]  /*a1c0*/  MUFU.EX2 R30, R13 ;  /* 0x0000000d001e7308 */ /* 0x0005e20000000800 */
        /* <DEDUP_REMOVED lines=17> */
[----:B--2---:R-:W-:Y:S01]  /*a2e0*/  FMUL R13, R45, 1.4426950216293334961 ;  /* 0x3fb8aa3b2d0d7820 */ /* 0x004fe20000400000 */
[----:B------:R-:W-:Y:S01]  /*a2f0*/  FMUL R45, R48, 1.4426950216293334961 ;  /* 0x3fb8aa3b302d7820 */ /* 0x000fe20000400000 */
[----:B------:R-:W-:Y:S01]  /*a300*/  FMUL R48, R12, 1.4426950216293334961 ;  /* 0x3fb8aa3b0c307820 */ /* 0x000fe20000400000 */
[----:B------:R-:W-:-:S03]  /*a310*/  FADD R12, R54, -R90 ;  /* 0x8000005a360c7221 */ /* 0x000fc60000000000 */
        /* <DEDUP_REMOVED lines=9> */
[--C-:B------:R-:W-:Y:S02]  /*a3b0*/  FADD R57, R57, -R90.reuse ;  /* 0x8000005a39397221 */ /* 0x100fe40000000000 */
[----:B------:R-:W-:Y:S01]  /*a3c0*/  FMUL R12, R12, 1.4426950216293334961 ;  /* 0x3fb8aa3b0c0c7820 */ /* 0x000fe20000400000 */
[--C-:B------:R-:W-:Y:S01]  /*a3d0*/  FADD R124, R249, -R90.reuse ;  /* 0x8000005af97c7221 */ /* 0x100fe20000000000 */
[--C-:B------:R-:W-:Y:S01]  /*a3e0*/  FADD R59, R59, -R90.reuse ;  /* 0x8000005a3b3b7221 */ /* 0x100fe20000000000 */
[----:B--2---:R-:W-:Y:S01]  /*a3f0*/  FMUL R13, R53, 1.4426950216293334961 ;  /* 0x3fb8aa3b350d7820 */ /* 0x004fe20000400000 */
[----:B------:R-:W-:Y:S01]  /*a400*/  FMUL R53, R55, 1.4426950216293334961 ;  /* 0x3fb8aa3b37357820 */ /* 0x000fe20000400000 */
[----:B------:R2:W-:Y:S01]  /*a410*/  MUFU.EX2 R50, R140 ;  /* 0x0000008c00327308 */ /* 0x0005e20000000800 */
[----:B------:R-:W-:Y:S01]  /*a420*/  FMUL R55, R56, 1.4426950216293334961 ;  /* 0x3fb8aa3b38377820 */ /* 0x000fe20000400000 */
[----:B------:R-:W-:Y:S01]  /*a430*/  FMUL R126, R124, 1.4426950216293334961 ;  /* 0x3fb8aa3b7c7e7820 */ /* 0x000fe20000400000 */
[--C-:B------:R-:W-:Y:S01]  /*a440*/  FADD R60, R60, -R90.reuse ;  /* 0x8000005a3c3c7221 */ /* 0x100fe20000000000 */
[----:B------:R-:W-:Y:S01]  /*a450*/  FMUL R123, R123, 1.4426950216293334961 ;  /* 0x3fb8aa3b7b7b7820 */ /* 0x000fe20000400000 */
[----:B------:R-:W-:-:S03]  /*a460*/  FADD R124, R250, -R90 ;  /* 0x8000005afa7c7221 */ /* 0x000fc60000000000 */
[----:B------:R3:W-:Y:S01]  /*a470*/  MUFU.EX2 R56, R12 ;  /* 0x0000000c00387308 */ /* 0x0007e20000000800 */
[----:B--2---:R-:W-:Y:S01]  /*a480*/  FMUL R140, R57, 1.4426950216293334961 ;  /* 0x3fb8aa3b398c7820 */ /* 0x004fe20000400000 */
[--C-:B------:R-:W-:Y:S01]  /*a490*/  FADD R61, R61, -R90.reuse ;  /* 0x8000005a3d3d7221 */ /* 0x100fe20000000000 */
[--C-:B------:R-:W-:Y:S01]  /*a4a0*/  FADD R62, R62, -R90.reuse ;  /* 0x8000005a3e3e7221 */ /* 0x100fe20000000000 */
[----:B------:R-:W-:Y:S01]  /*a4b0*/  FMUL R57, R59, 1.4426950216293334961 ;  /* 0x3fb8aa3b3b397820 */ /* 0x000fe20000400000 */
[--C-:B------:R-:W-:Y:S01]  /*a4c0*/  FADD R63, R63, -R90.reuse ;  /* 0x8000005a3f3f7221 */ /* 0x100fe20000000000 */
[--C-:B---3--:R-:W-:Y:S02]  /*a4d0*/  FADD R12, R70, -R90.reuse ;  /* 0x8000005a460c7221 */ /* 0x108fe40000000000 */
[----:B------:R2:W-:Y:S01]  /*a4e0*/  MUFU.EX2 R58, R140 ;  /* 0x0000008c003a7308 */ /* 0x0005e20000000800 */
[--C-:B------:R-:W-:Y:S01]  /*a4f0*/  FADD R125, R251, -R90.reuse ;  /* 0x8000005afb7d7221 */ /* 0x100fe20000000000 */
[----:B------:R-:W-:Y:S01]  /*a500*/  FMUL R59, R60, 1.4426950216293334961 ;  /* 0x3fb8aa3b3c3b7820 */ /* 0x000fe20000400000 */
[--C-:B------:R-:W-:Y:S01]  /*a510*/  FADD R64, R64, -R90.reuse ;  /* 0x8000005a40407221 */ /* 0x100fe20000000000 */
[----:B------:R-:W-:Y:S01]  /*a520*/  FMUL R124, R124, 1.4426950216293334961 ;  /* 0x3fb8aa3b7c7c7820 */ /* 0x000fe20000400000 */
[----:B------:R-:W-:Y:S01]  /*a530*/  FMUL R60, R61, 1.4426950216293334961 ;  /* 0x3fb8aa3b3d3c7820 */ /* 0x000fe20000400000 */
[--C-:B------:R-:W-:Y:S01]  /*a540*/  FADD R65, R65, -R90.reuse ;  /* 0x8000005a41417221 */ /* 0x100fe20000000000 */
[----:B--2---:R-:W-:Y:S01]  /*a550*/  FMUL R140, R12, 1.4426950216293334961 ;  /* 0x3fb8aa3b0c8c7820 */ /* 0x004fe20000400000 */
[--C-:B------:R-:W-:Y:S01]  /*a560*/  FADD R12, R73, -R90.reuse ;  /* 0x8000005a490c7221 */ /* 0x100fe20000000000 */
[----:B------:R-:W-:Y:S01]  /*a570*/  FMUL R61, R62, 1.4426950216293334961 ;  /* 0x3fb8aa3b3e3d7820 */ /* 0x000fe20000400000 */
[--C-:B------:R-:W-:Y:S01]  /*a580*/  FADD R66, R66, -R90.reuse ;  /* 0x8000005a42427221 */ /* 0x100fe20000000000 */
[----:B------:R-:W-:Y:S01]  /*a590*/  MUFU.EX2 R123, R123 ;  /* 0x0000007b007b7308 */ /* 0x000fe20000000800 */
[----:B------:R-:W-:Y:S01]  /*a5a0*/  FMUL R62, R63, 1.4426950216293334961 ;  /* 0x3fb8aa3b3f3e7820 */ /* 0x000fe20000400000 */
[--C-:B------:R-:W-:Y:S01]  /*a5b0*/  FADD R67, R67, -R90.reuse ;  /* 0x8000005a43437221 */ /* 0x100fe20000000000 */
[----:B------:R-:W-:Y:S01]  /*a5c0*/  FMUL R127, R125, 1.4426950216293334961 ;  /* 0x3fb8aa3b7d7f7820 */ /* 0x000fe20000400000 */
[----:B------:R-:W-:Y:S01]  /*a5d0*/  FMUL R63, R64, 1.4426950216293334961 ;  /* 0x3fb8aa3b403f7820 */ /* 0x000fe20000400000 */
[--C-:B------:R-:W-:Y:S01]  /*a5e0*/  FADD R68, R68, -R90.reuse ;  /* 0x8000005a44447221 */ /* 0x100fe20000000000 */
[----:B------:R-:W-:-:S02]  /*a5f0*/  FADD R125, R246, -R90 ;  /* 0x8000005af67d7221 */ /* 0x000fc40000000000 */
[----:B------:R-:W2:Y:S01]  /*a600*/  MUFU.EX2 R126, R126 ;  /* 0x0000007e007e7308 */ /* 0x000ea20000000800 */
[----:B------:R-:W-:Y:S01]  /*a610*/  FMUL R64, R65, 1.4426950216293334961 ;  /* 0x3fb8aa3b41407820 */ /* 0x000fe20000400000 */
[----:B------:R-:W-:Y:S01]  /*a620*/  FADD R69, R69, -R90 ;  /* 0x8000005a45457221 */ /* 0x000fe20000000000 */
[----:B------:R-:W-:Y:S01]  /*a630*/  FMUL R65, R66, 1.4426950216293334961 ;  /* 0x3fb8aa3b42417820 */ /* 0x000fe20000400000 */
[----:B------:R-:W-:-:S04]  /*a640*/  FMUL R66, R67, 1.4426950216293334961 ;  /* 0x3fb8aa3b43427820 */ /* 0x000fc80000400000 */
[----:B------:R3:W-:Y:S01]  /*a650*/  MUFU.EX2 R54, R13 ;  /* 0x0000000d00367308 */ /* 0x0007e20000000800 */
[----:B------:R-:W-:Y:S01]  /*a660*/  FMUL R67, R68, 1.4426950216293334961 ;  /* 0x3fb8aa3b44437820 */ /* 0x000fe20000400000 */
[----:B------:R-:W-:Y:S01]  /*a670*/  FMUL R125, R125, 1.4426950216293334961 ;  /* 0x3fb8aa3b7d7d7820 */ /* 0x000fe20000400000 */
[----:B------:R-:W-:Y:S01]  /*a680*/  FMUL R69, R69, 1.4426950216293334961 ;  /* 0x3fb8aa3b45457820 */ /* 0x000fe20000400000 */
[----:B---3--:R-:W-:Y:S01]  /*a690*/  FMUL R13, R12, 1.4426950216293334961 ;  /* 0x3fb8aa3b0c0d7820 */ /* 0x008fe20000400000 */
[----:B------:R-:W-:-:S03]  /*a6a0*/  FADD R12, R74, -R90 ;  /* 0x8000005a4a0c7221 */ /* 0x000fc60000000000 */
[----:B------:R-:W3:Y:S01]  /*a6b0*/  MUFU.EX2 R124, R124 ;  /* 0x0000007c007c7308 */ /* 0x000ee20000000800 */
[----:B------:R-:W-:Y:S01]  /*a6c0*/  FMUL R68, R12, 1.4426950216293334961 ;  /* 0x3fb8aa3b0c447820 */ /* 0x000fe20000400000 */
[----:B------:R-:W-:-:S06]  /*a6d0*/  FADD R12, R75, -R90 ;  /* 0x8000005a4b0c7221 */ /* 0x000fcc0000000000 */
[----:B------:R-:W4:Y:S01]  /*a6e0*/  MUFU.EX2 R127, R127 ;  /* 0x0000007f007f7308 */ /* 0x000f220000000800 */
[----:B------:R-:W-:Y:S01]  /*a6f0*/  FMUL R128, R128, 1.4426950216293334961 ;  /* 0x3fb8aa3b80807820 */ /* 0x000fe20000400000 */
[----:B------:R-:W-:-:S06]  /*a700*/  FADD R129, R0, -R90 ;  /* 0x8000005a00817221 */ /* 0x000fcc0000000000 */
[----:B------:R0:W-:Y:S01]  /*a710*/  MUFU.EX2 R70, R69 ;  /* 0x0000004500467308 */ /* 0x0001e20000000800 */
[----:B------:R-:W-:-:S07]  /*a720*/  FMUL R129, R129, 1.4426950216293334961 ;  /* 0x3fb8aa3b81817820 */ /* 0x000fce0000400000 */
[----:B------:R-:W1:Y:S01]  /*a730*/  MUFU.EX2 R125, R125 ;  /* 0x0000007d007d7308 */ /* 0x000e620000000800 */
[----:B0-----:R-:W-:Y:S01]  /*a740*/  FMUL R69, R12, 1.4426950216293334961 ;  /* 0x3fb8aa3b0c457820 */ /* 0x001fe20000400000 */
[----:B------:R-:W-:-:S04]  /*a750*/  FADD R12, R76, -R90 ;  /* 0x8000005a4c0c7221 */ /* 0x000fc80000000000 */
[----:B------:R-:W-:Y:S02]  /*a760*/  FMUL R12, R12, 1.4426950216293334961 ;  /* 0x3fb8aa3b0c0c7820 */ /* 0x000fe40000400000 */
[----:B------:R-:W0:Y:S08]  /*a770*/  MUFU.EX2 R130, R130 ;  /* 0x0000008200827308 */ /* 0x000e300000000800 */
[----:B------:R2:W-:Y:S02]  /*a780*/  MUFU.EX2 R74, R13 ;  /* 0x0000000d004a7308 */ /* 0x0005e40000000800 */
[----:B--2---:R-:W-:-:S06]  /*a790*/  FADD R13, R123, R126 ;  /* 0x0000007e7b0d7221 */ /* 0x004fcc0000000000 */
[----:B------:R-:W2:Y:S01]  /*a7a0*/  MUFU.EX2 R128, R128 ;  /* 0x0000008000807308 */ /* 0x000ea20000000800 */
[----:B------:R-:W-:-:S07]  /*a7b0*/  FADD R14, R14, -R90 ;  /* 0x8000005a0e0e7221 */ /* 0x000fce0000000000 */
[----:B------:R3:W-:Y:S01]  /*a7c0*/  MUFU.EX2 R142, R12 ;  /* 0x0000000c008e7308 */ /* 0x0007e20000000800 */
[----:B------:R-:W2:Y:S01]  /*a7d0*/  S2R R0, SR_TID.X ;  /* 0x0000000000007919 */ /* 0x000ea20000002100 */
[----:B---3--:R-:W-:-:S06]  /*a7e0*/  FADD R12, R124, R13 ;  /* 0x0000000d7c0c7221 */ /* 0x008fcc0000000000 */
[----:B------:R-:W3:Y:S01]  /*a7f0*/  MUFU.EX2 R129, R129 ;  /* 0x0000008100817308 */ /* 0x000ee20000000800 */
[----:B----4-:R-:W-:Y:S01]  /*a800*/  FADD R12, R127, R12 ;  /* 0x0000000c7f0c7221 */ /* 0x010fe20000000000 */
[----:B------:R-:W-:-:S03]  /*a810*/  FMUL R14, R14, 1.4426950216293334961 ;  /* 0x3fb8aa3b0e0e7820 */ /* 0x000fc60000400000 */
[----:B-1----:R-:W-:-:S04]  /*a820*/  FADD R13, R125, R12 ;  /* 0x0000000c7d0d7221 */ /* 0x002fc80000000000 */
[----:B0-----:R-:W-:Y:S01]  /*a830*/  FADD R13, R130, R13 ;  /* 0x0000000d820d7221 */ /* 0x001fe20000000000 */
[----:B------:R-:W0:Y:S03]  /*a840*/  MUFU.EX2 R14, R14 ;  /* 0x0000000e000e7308 */ /* 0x000e260000000800 */
[----:B--2---:R-:W-:-:S04]  /*a850*/  FADD R12, R128, R13 ;  /* 0x0000000d800c7221 */ /* 0x004fc80000000000 */
[----:B---3--:R-:W-:Y:S01]  /*a860*/  FADD R12, R129, R12 ;  /* 0x0000000c810c7221 */ /* 0x008fe20000000000 */
[----:B------:R-:W1:Y:S01]  /*a870*/  MUFU.EX2 R139, R139 ;  /* 0x0000008b008b7308 */ /* 0x000e620000000800 */
[----:B------:R-:W-:Y:S02]  /*a880*/  FADD R19, R19, -R90 ;  /* 0x8000005a13137221 */ /* 0x000fe40000000000 */
[----:B------:R-:W-:-:S05]  /*a890*/  FADD R13, R131, R12 ;  /* 0x0000000c830d7221 */ /* 0x000fca0000000000 */
[----:B------:R-:W2:Y:S01]  /*a8a0*/  MUFU.EX2 R15, R15 ;  /* 0x0000000f000f7308 */ /* 0x000ea20000000800 */
[----:B------:R-:W-:Y:S01]  /*a8b0*/  FADD R13, R138, R13 ;  /* 0x0000000d8a0d7221 */ /* 0x000fe20000000000 */
[----:B------:R-:W-:-:S03]  /*a8c0*/  FMUL R19, R19, 1.4426950216293334961 ;  /* 0x3fb8aa3b13137820 */ /* 0x000fc60000400000 */
[----:B0-----:R-:W-:-:S03]  /*a8d0*/  FADD R12, R14, R13 ;  /* 0x0000000d0e0c7221 */ /* 0x001fc60000000000 */
[----:B------:R-:W0:Y:S01]  /*a8e0*/  MUFU.EX2 R16, R16 ;  /* 0x0000001000107308 */ /* 0x000e220000000800 */
[----:B-1----:R-:W-:Y:S01]  /*a8f0*/  FADD R12, R139, R12 ;  /* 0x0000000c8b0c7221 */ /* 0x002fe20000000000 */
[----:B------:R-:W-:-:S06]  /*a900*/  LOP3.LUT P6, RZ, R0, 0xff, RZ, 0xc0, !PT ;  /* 0x000000ff00ff7812 */ /* 0x000fcc00078cc0ff */
[----:B------:R-:W1:Y:S01]  /*a910*/  MUFU.EX2 R19, R19 ;  /* 0x0000001300137308 */ /* 0x000e620000000800 */
[----:B--2---:R-:W-:Y:S01]  /*a920*/  FADD R13, R15, R12 ;  /* 0x0000000c0f0d7221 */ /* 0x004fe20000000000 */
[----:B------:R-:W-:Y:S01]  /*a930*/  FADD R71, R71, -R90 ;  /* 0x8000005a47477221 */ /* 0x000fe20000000000 */
[----:B------:R-:W-:-:S05]  /*a940*/  USHF.L.U32 UR17, UR17, 0x1f, URZ ;  /* 0x0000001f11117899 */ /* 0x000fca00080006ff */
[----:B------:R-:W2:Y:S01]  /*a950*/  MUFU.EX2 R17, R17 ;  /* 0x0000001100117308 */ /* 0x000ea20000000800 */
[----:B------:R-:W-:Y:S01]  /*a960*/  FADD R13, R18, R13 ;  /* 0x0000000d120d7221 */ /* 0x000fe20000000000 */
[----:B------:R-:W-:Y:S01]  /*a970*/  FMUL R71, R71, 1.4426950216293334961 ;  /* 0x3fb8aa3b47477820 */ /* 0x000fe20000400000 */
[----:B------:R-:W3:Y:S01]  /*a980*/  @!P6 SYNCS.CCTL.IV [UR5+0x5010] ;  /* 0x00501000ff00e9b1 */ /* 0x000ee20008000005 */
[----:B------:R-:W-:Y:S01]  /*a990*/  NOP ;  /* 0x0000000000007918 */ /* 0x000fe20000000000 */
[----:B0-----:R-:W-:-:S03]  /*a9a0*/  FADD R12, R16, R13 ;  /* 0x0000000d100c7221 */ /* 0x001fc60000000000 */
[----:B------:R-:W0:Y:S01]  /*a9b0*/  MUFU.EX2 R20, R20 ;  /* 0x0000001400147308 */ /* 0x000e220000000800 */
[----:B-1----:R-:W-:-:S07]  /*a9c0*/  FADD R12, R19, R12 ;  /* 0x0000000c130c7221 */ /* 0x002fce0000000000 */
[----:B------:R1:W-:Y:S01]  /*a9d0*/  MUFU.EX2 R141, R71 ;  /* 0x00000047008d7308 */ /* 0x0003e20000000800 */
[----:B--2---:R-:W-:Y:S01]  /*a9e0*/  FADD R13, R17, R12 ;  /* 0x0000000c110d7221 */ /* 0x004fe20000000000 */
[----:B------:R-:W-:-:S06]  /*a9f0*/  FADD R27, R27, -R90 ;  /* 0x8000005a1b1b7221 */ /* 0x000fcc0000000000 */
[----:B------:R-:W2:Y:S01]  /*aa00*/  MUFU.EX2 R21, R21 ;  /* 0x0000001500157308 */ /* 0x000ea20000000800 */
[----:B-1----:R-:W-:-:S04]  /*aa10*/  MOV R71, UR17 ;  /* 0x0000001100477c02 */ /* 0x002fc80008000f00 */
[----:B---3--:R-:W1:Y:S03]  /*aa20*/  SYNCS.PHASECHK.TRANS64.TRYWAIT P0, [UR16], R71 ;  /* 0x00000047ff0075a7 */ /* 0x008e660008001110 */
[----:B------:R-:W3:Y:S01]  /*aa30*/  MUFU.EX2 R23, R23 ;  /* 0x0000001700177308 */ /* 0x000ee20000000800 */
[----:B------:R-:W-:Y:S01]  /*aa40*/  FADD R13, R22, R13 ;  /* 0x0000000d160d7221 */ /* 0x000fe20000000000 */
[----:B------:R-:W-:-:S03]  /*aa50*/  FMUL R27, R27, 1.4426950216293334961 ;  /* 0x3fb8aa3b1b1b7820 */ /* 0x000fc60000400000 */
[----:B0-----:R-:W-:-:S03]  /*aa60*/  FADD R12, R20, R13 ;  /* 0x0000000d140c7221 */ /* 0x001fc60000000000 */
[----:B------:R-:W0:Y:S01]  /*aa70*/  MUFU.EX2 R24, R24 ;  /* 0x0000001800187308 */ /* 0x000e220000000800 */
[----:B------:R-:W-:-:S07]  /*aa80*/  FADD R31, R31, -R90 ;  /* 0x8000005a1f1f7221 */ /* 0x000fce0000000000 */
[----:B------:R-:W4:Y:S01]  /*aa90*/  MUFU.EX2 R27, R27 ;  /* 0x0000001b001b7308 */ /* 0x000f220000000800 */
[----:B------:R-:W-:-:S07]  /*aaa0*/  FADD R35, R35, -R90 ;  /* 0x8000005a23237221 */ /* 0x000fce0000000000 */
[----:B------:R2:W-:Y:S01]  /*aab0*/  MUFU.EX2 R75, R68 ;  /* 0x00000044004b7308 */ /* 0x0005e20000000800 */
[--C-:B------:R-:W-:Y:S01]  /*aac0*/  FADD R43, R43, -R90.reuse ;  /* 0x8000005a2b2b7221 */ /* 0x100fe20000000000 */
[--C-:B------:R-:W-:Y:S01]  /*aad0*/  FADD R47, R47, -R90.reuse ;  /* 0x8000005a2f2f7221 */ /* 0x100fe20000000000 */
[----:B------:R-:W-:Y:S01]  /*aae0*/  FADD R51, R51, -R90 ;  /* 0x8000005a33337221 */ /* 0x000fe20000000000 */
[----:B--2---:R-:W-:-:S04]  /*aaf0*/  FADD R68, R21, R12 ;  /* 0x0000000c15447221 */ /* 0x004fc80000000000 */
[----:B------:R-:W2:Y:S01]  /*ab00*/  MUFU.EX2 R25, R25 ;  /* 0x0000001900197308 */ /* 0x000ea20000000800 */
[--C-:B------:R-:W-:Y:S01]  /*ab10*/  FADD R78, R78, -R90.reuse ;  /* 0x8000005a4e4e7221 */ /* 0x100fe20000000000 */
[--C-:B------:R-:W-:Y:S01]  /*ab20*/  FADD R79, R79, -R90.reuse ;  /* 0x8000005a4f4f7221 */ /* 0x100fe20000000000 */
[--C-:B------:R-:W-:Y:S01]  /*ab30*/  FADD R80, R80, -R90.reuse ;  /* 0x8000005a50507221 */ /* 0x100fe20000000000 */
[--C-:B------:R-:W-:Y:S01]  /*ab40*/  FADD R81, R81, -R90.reuse ;  /* 0x8000005a51517221 */ /* 0x100fe20000000000 */
[----:B------:R-:W-:-:S03]  /*ab50*/  FADD R82, R82, -R90 ;  /* 0x8000005a52527221 */ /* 0x000fc60000000000 */
[----:B------:R3:W-:Y:S01]  /*ab60*/  MUFU.EX2 R76, R69 ;  /* 0x00000045004c7308 */ /* 0x0007e20000000800 */
[--C-:B------:R-:W-:Y:S01]  /*ab70*/  FADD R84, R84, -R90.reuse ;  /* 0x8000005a54547221 */ /* 0x100fe20000000000 */
[--C-:B------:R-:W-:Y:S01]  /*ab80*/  FADD R85, R85, -R90.reuse ;  /* 0x8000005a55557221 */ /* 0x100fe20000000000 */
[--C-:B------:R-:W-:Y:S01]  /*ab90*/  FADD R86, R86, -R90.reuse ;  /* 0x8000005a56567221 */ /* 0x100fe20000000000 */
[--C-:B------:R-:W-:Y:S01]  /*aba0*/  FADD R87, R87, -R90.reuse ;  /* 0x8000005a57577221 */ /* 0x100fe20000000000 */
[----:B------:R-:W-:Y:S01]  /*abb0*/  FADD R77, R77, -R90 ;  /* 0x8000005a4d4d7221 */ /* 0x000fe20000000000 */
[----:B---3--:R-:W-:Y:S01]  /*abc0*/  FADD R69, R23, R68 ;  /* 0x0000004417457221 */ /* 0x008fe20000000000 */
[--C-:B------:R-:W-:Y:S01]  /*abd0*/  FADD R83, R83, -R90.reuse ;  /* 0x8000005a53537221 */ /* 0x100fe20000000000 */
[--C-:B------:R-:W-:Y:S01]  /*abe0*/  FADD R12, R89, -R90.reuse ;  /* 0x8000005a590c7221 */ /* 0x100fe20000000000 */
[--C-:B------:R-:W-:Y:S01]  /*abf0*/  FADD R4, R4, -R90.reuse ;  /* 0x8000005a04047221 */ /* 0x100fe20000000000 */
[----:B------:R-:W-:Y:S01]  /*ac00*/  FADD R69, R26, R69 ;  /* 0x000000451a457221 */ /* 0x000fe20000000000 */
[----:B------:R-:W-:Y:S01]  /*ac10*/  FMUL R31, R31, 1.4426950216293334961 ;  /* 0x3fb8aa3b1f1f7820 */ /* 0x000fe20000400000 */
        /* <DEDUP_REMOVED lines=13> */
[--C-:B------:R-:W-:Y:S01]  /*acf0*/  FADD R88, R88, -R90.reuse ;  /* 0x8000005a58587221 */ /* 0x100fe20000000000 */
[----:B------:R-:W3:Y:S01]  /*ad00*/  MUFU.EX2 R28, R28 ;  /* 0x0000001c001c7308 */ /* 0x000ee20000000800 */
[----:B------:R-:W-:Y:S01]  /*ad10*/  FMUL R77, R77, 1.4426950216293334961 ;  /* 0x3fb8aa3b4d4d7820 */ /* 0x000fe20000400000 */
[----:B------:R-:W-:Y:S01]  /*ad20*/  FMUL R83, R83, 1.4426950216293334961 ;  /* 0x3fb8aa3b53537820 */ /* 0x000fe20000400000 */
[----:B------:R-:W-:Y:S01]  /*ad30*/  FMUL R12, R12, 1.4426950216293334961 ;  /* 0x3fb8aa3b0c0c7820 */ /* 0x000fe20000400000 */
[----:B0-----:R-:W-:Y:S01]  /*ad40*/  FADD R68, R24, R69 ;  /* 0x0000004518447221 */ /* 0x001fe20000000000 */
[----:B------:R-:W-:Y:S01]  /*ad50*/  FMUL R4, R4, 1.4426950216293334961 ;  /* 0x3fb8aa3b04047820 */ /* 0x000fe20000400000 */
[----:B------:R-:W-:Y:S01]  /*ad60*/  FMUL R13, R88, 1.4426950216293334961 ;  /* 0x3fb8aa3b580d7820 */ /* 0x000fe20000400000 */
[----:B------:R-:W-:Y:S01]  /*ad70*/  FADD R72, R72, -R90 ;  /* 0x8000005a48487221 */ /* 0x000fe20000000000 */
[----:B------:R-:W0:Y:S01]  /*ad80*/  MUFU.EX2 R31, R31 ;  /* 0x0000001f001f7308 */ /* 0x000e220000000800 */
[----:B----4-:R-:W-:-:S02]  /*ad90*/  FADD R68, R27, R68 ;  /* 0x000000441b447221 */ /* 0x010fc40000000000 */
[----:B------:R-:W-:-:S05]  /*ada0*/  FMUL R72, R72, 1.4426950216293334961 ;  /* 0x3fb8aa3b48487820 */ /* 0x000fca0000400000 */
[----:B------:R-:W4:Y:S01]  /*adb0*/  MUFU.EX2 R29, R29 ;  /* 0x0000001d001d7308 */ /* 0x000f220000000800 */
[----:B--2---:R-:W-:-:S07]  /*adc0*/  FADD R69, R25, R68 ;  /* 0x0000004419457221 */ /* 0x004fce0000000000 */
[----:B------:R-:W2:Y:S08]  /*add0*/  MUFU.EX2 R32, R32 ;  /* 0x0000002000207308 */ /* 0x000eb00000000800 */
        /* <DEDUP_REMOVED lines=41> */
[----:B------:R-:W-:Y:S01]  /*b070*/  FADD R69, R30, R69 ;  /* 0x000000451e457221 */ /* 0x000fe20000000000 */
[----:B------:R-:W-:-:S06]  /*b080*/  FADD R5, R5, -R90 ;  /* 0x8000005a05057221 */ /* 0x000fcc0000000000 */
[----:B------:R0:W1:Y:S01]  /*b090*/  MUFU.EX2 R73, R72 ;  /* 0x0000004800497308 */ /* 0x0000620000000800 */
[----:B---3--:R-:W-:-:S07]  /*b0a0*/  FADD R68, R28, R69 ;  /* 0x000000451c447221 */ /* 0x008fce0000000000 */
[----:B------:R3:W2:Y:S01]  /*b0b0*/  MUFU.EX2 R89, R13 ;  /* 0x0000000d00597308 */ /* 0x0006a20000000800 */
[----:B0-----:R-:W-:Y:S02]  /*b0c0*/  IMAD.U32 R72, RZ, RZ, UR60 ;  /* 0x0000003cff487e24 */ /* 0x001fe4000f8e00ff */
[----:B---3--:R-:W-:Y:S01]  /*b0d0*/  IMAD.U32 R13, RZ, RZ, UR60 ;  /* 0x0000003cff0d7e24 */ /* 0x008fe2000f8e00ff */
[----:B-1--4-:R-:W-:Y:S06]  /*b0e0*/  @!P0 BRA `(.L_x_15) ;  /* 0x0000002800ec8947 */ /* 0x012fec0003800000 */
.L_x_24:
[----:B------:R-:W3:Y:S04]  /*b0f0*/  LDL.64 R146, [R1+0x70] ;  /* 0x0000700001927983 */ /* 0x000ee80000100a00 */
[----:B------:R-:W4:Y:S04]  /*b100*/  LDL.64 R148, [R1+0x50] ;  /* 0x0000500001947983 */ /* 0x000f280000100a00 */
[----:B--2---:R-:W2:Y:S04]  /*b110*/  LDL.64 R154, [R1+0x68] ;  /* 0x00006800019a7983 */ /* 0x004ea80000100a00 */
[----:B------:R-:W2:Y:S01]  /*b120*/  LDL.64 R158, [R1+0x48] ;  /* 0x00004800019e7983 */ /* 0x000ea20000100a00 */
[----:B------:R-:W-:Y:S01]  /*b130*/  FADD R6, R6, -R90 ;  /* 0x8000005a06067221 */ /* 0x000fe20000000000 */
[----:B------:R-:W-:-:S02]  /*b140*/  FADD R68, R31, R68 ;  /* 0x000000441f447221 */ /* 0x000fc40000000000 */
[----:B------:R-:W2:Y:S04]  /*b150*/  LDL.64 R150, [R1+0x60] ;  /* 0x0000600001967983 */ /* 0x000ea80000100a00 */
[----:B------:R-:W2:Y:S01]  /*b160*/  LDL.64 R152, [R1+0x40] ;  /* 0x0000400001987983 */ /* 0x000ea20000100a00 */
[----:B------:R-:W-:Y:S01]  /*b170*/  FADD R77, R29, R68 ;  /* 0x000000441d4d7221 */ /* 0x000fe20000000000 */
[----:B------:R-:W-:Y:S02]  /*b180*/  FADD R68, R7, -R90 ;  /* 0x8000005a07447221 */ /* 0x000fe40000000000 */
[----:B------:R-:W2:Y:S01]  /*b190*/  LDL.64 R156, [R1+0x58] ;  /* 0x00005800019c7983 */ /* 0x000ea20000100a00 */
[----:B------:R-:W-:Y:S01]  /*b1a0*/  FADD R77, R34, R77 ;  /* 0x0000004d224d7221 */ /* 0x000fe20000000000 */
[----:B---3--:R-:W-:-:S04]  /*b1b0*/  IMAD.WIDE R12, R13, 0x2, R146 ;  /* 0x000000020d0c7825 */ /* 0x008fc800078e0292 */
[----:B------:R-:W-:Y:S01]  /*b1c0*/  FMUL R147, R5, 1.4426950216293334961 ;  /* 0x3fb8aa3b05937820 */ /* 0x000fe20000400000 */
[----:B----4-:R-:W-:-:S04]  /*b1d0*/  IMAD.WIDE R4, R72, 0x2, R148 ;  /* 0x0000000248047825 */ /* 0x010fc800078e0294 */
[----:B------:R-:W-:Y:S01]  /*b1e0*/  FMUL R148, R6, 1.4426950216293334961 ;  /* 0x3fb8aa3b06947820 */ /* 0x000fe20000400000 */
[----:B------:R-:W-:Y:S01]  /*b1f0*/  MOV R6, UR60 ;  /* 0x0000003c00067c02 */ /* 0x000fe20008000f00 */
[----:B------:R-:W-:Y:S01]  /*b200*/  FADD R72, R32, R77 ;  /* 0x0000004d20487221 */ /* 0x000fe20000000000 */
[----:B------:R0:W3:Y:S03]  /*b210*/  LDG.E.U16 R69, desc[UR20][R12.64] ;  /* 0x000000140c457981 */ /* 0x0000e6000c1e1500 */
[----:B--2---:R-:W-:Y:S01]  /*b220*/  IMAD.WIDE R6, R6, 0x2, R154 ;  /* 0x0000000206067825 */ /* 0x004fe200078e029a */
[----:B------:R1:W2:Y:S04]  /*b230*/  LDG.E.U16 R71, desc[UR20][R4.64] ;  /* 0x0000001404477981 */ /* 0x0002a8000c1e1500 */
[----:B------:R-:W4:Y:S01]  /*b240*/  LDL.64 R154, [R1+0x38] ;  /* 0x00003800019a7983 */ /* 0x000f220000100a00 */
[----:B------:R-:W-:Y:S01]  /*b250*/  FADD R72, R35, R72 ;  /* 0x0000004823487221 */ /* 0x000fe20000000000 */
[----:B------:R-:W-:-:S03]  /*b260*/  IMAD.U32 R77, RZ, RZ, UR60 ;  /* 0x0000003cff4d7e24 */ /* 0x000fc6000f8e00ff */
[----:B0-----:R-:W-:Y:S01]  /*b270*/  FADD R13, R33, R72 ;  /* 0x00000048210d7221 */ /* 0x001fe20000000000 */
[----:B-1----:R-:W-:-:S04]  /*b280*/  IMAD.WIDE R4, R77, 0x2, R158 ;  /* 0x000000024d047825 */ /* 0x002fc800078e029e */
[----:B------:R-:W-:Y:S01]  /*b290*/  FADD R77, R38, R13 ;  /* 0x0000000d264d7221 */ /* 0x000fe20000000000 */
[----:B------:R-:W-:Y:S01]  /*b2a0*/  FADD R8, R8, -R90 ;  /* 0x8000005a08087221 */ /* 0x000fe20000000000 */
[----:B------:R-:W-:Y:S01]  /*b2b0*/  FMUL R149, R68, 1.4426950216293334961 ;  /* 0x3fb8aa3b44957820 */ /* 0x000fe20000400000 */
[----:B------:R-:W-:Y:S02]  /*b2c0*/  IMAD.U32 R12, RZ, RZ, UR60 ;  /* 0x0000003cff0c7e24 */ /* 0x000fe4000f8e00ff */
[----:B------:R-:W-:Y:S01]  /*b2d0*/  FADD R146, R36, R77 ;  /* 0x0000004d24927221 */ /* 0x000fe20000000000 */
[----:B------:R0:W2:Y:S03]  /*b2e0*/  LDG.E.U16 R68, desc[UR20][R6.64] ;  /* 0x0000001406447981 */ /* 0x0000a6000c1e1500 */
[----:B------:R-:W-:Y:S01]  /*b2f0*/  FADD R146, R37, R146 ;  /* 0x0000009225927221 */ /* 0x000fe20000000000 */
[----:B------:R-:W-:Y:S01]  /*b300*/  FMUL R8, R8, 1.4426950216293334961 ;  /* 0x3fb8aa3b08087820 */ /* 0x000fe20000400000 */
[--C-:B------:R-:W-:Y:S01]  /*b310*/  FADD R9, R9, -R90.reuse ;  /* 0x8000005a09097221 */ /* 0x100fe20000000000 */
[----:B------:R-:W-:Y:S01]  /*b320*/  FADD R10, R10, -R90 ;  /* 0x8000005a0a0a7221 */ /* 0x000fe20000000000 */
[----:B------:R-:W-:Y:S01]  /*b330*/  FADD R83, R39, R146 ;  /* 0x0000009227537221 */ /* 0x000fe20000000000 */
[----:B------:R1:W2:Y:S01]  /*b340*/  LDG.E.U16 R72, desc[UR20][R4.64] ;  /* 0x0000001404487981 */ /* 0x0002a2000c1e1500 */
[----:B0-----:R-:W-:-:S02]  /*b350*/  MOV R6, UR60 ;  /* 0x0000003c00067c02 */ /* 0x001fc40008000f00 */
[----:B------:R-:W-:Y:S01]  /*b360*/  FADD R83, R42, R83 ;  /* 0x000000532a537221 */ /* 0x000fe20000000000 */
[----:B------:R-:W-:-:S04]  /*b370*/  IMAD.WIDE R12, R12, 0x2, R150 ;  /* 0x000000020c0c7825 */ /* 0x000fc800078e0296 */
[----:B------:R-:W-:Y:S01]  /*b380*/  FMUL R9, R9, 1.4426950216293334961 ;  /* 0x3fb8aa3b09097820 */ /* 0x000fe20000400000 */
[----:B------:R0:W-:Y:S01]  /*b390*/  MUFU.EX2 R150, R8 ;  /* 0x0000000800967308 */ /* 0x0001e20000000800 */
[----:B------:R-:W-:-:S04]  /*b3a0*/  IMAD.WIDE R6, R6, 0x2, R152 ;  /* 0x0000000206067825 */ /* 0x000fc800078e0298 */
[----:B------:R-:W-:Y:S01]  /*b3b0*/  FMUL R152, R10, 1.4426950216293334961 ;  /* 0x3fb8aa3b0a987820 */ /* 0x000fe20000400000 */
[----:B------:R1:W2:Y:S01]  /*b3c0*/  LDG.E.U16 R77, desc[UR20][R12.64] ;  /* 0x000000140c4d7981 */ /* 0x0002a2000c1e1500 */
[----:B------:R-:W-:Y:S02]  /*b3d0*/  IMAD.U32 R146, RZ, RZ, UR60 ;  /* 0x0000003cff927e24 */ /* 0x000fe4000f8e00ff */
[----:B------:R-:W-:Y:S02]  /*b3e0*/  IMAD.U32 R10, RZ, RZ, UR60 ;  /* 0x0000003cff0a7e24 */ /* 0x000fe4000f8e00ff */
[----:B0-----:R-:W-:Y:S01]  /*b3f0*/  FADD R8, R40, R83 ;  /* 0x0000005328087221 */ /* 0x001fe20000000000 */
[----:B------:R4:W-:Y:S01]  /*b400*/  MUFU.EX2 R151, R9 ;  /* 0x0000000900977308 */ /* 0x0009e20000000800 */
[----:B-1----:R-:W-:Y:S01]  /*b410*/  IMAD.WIDE R4, R146, 0x2, R156 ;  /* 0x0000000292047825 */ /* 0x002fe200078e029c */
[----:B------:R0:W2:Y:S03]  /*b420*/  LDG.E.U16 R83, desc[UR20][R6.64] ;  /* 0x0000001406537981 */ /* 0x0000a6000c1e1500 */
[----:B------:R-:W-:-:S04]  /*b430*/  FADD R12, R43, R8 ;  /* 0x000000082b0c7221 */ /* 0x000fc80000000000 */
[----:B------:R-:W-:-:S04]  /*b440*/  FADD R13, R41, R12 ;  /* 0x0000000c290d7221 */ /* 0x000fc80000000000 */
[----:B------:R-:W-:-:S04]  /*b450*/  FADD R13, R46, R13 ;  /* 0x0000000d2e0d7221 */ /* 0x000fc80000000000 */
[----:B------:R-:W-:-:S04]  /*b460*/  FADD R12, R44, R13 ;  /* 0x0000000d2c0c7221 */ /* 0x000fc80000000000 */
[----:B------:R-:W-:Y:S01]  /*b470*/  FADD R12, R47, R12 ;  /* 0x0000000c2f0c7221 */ /* 0x000fe20000000000 */
[----:B0-----:R-:W-:-:S04]  /*b480*/  FADD R6, R93, -R90 ;  /* 0x8000005a5d067221 */ /* 0x001fc80000000000 */
[----:B------:R-:W-:Y:S01]  /*b490*/  FMUL R6, R6, 1.4426950216293334961 ;  /* 0x3fb8aa3b06067820 */ /* 0x000fe20000400000 */
[----:B------:R-:W-:-:S04]  /*b4a0*/  FADD R11, R11, -R90 ;  /* 0x8000005a0b0b7221 */ /* 0x000fc80000000000 */
[----:B------:R-:W-:-:S04]  /*b4b0*/  FMUL R11, R11, 1.4426950216293334961 ;  /* 0x3fb8aa3b0b0b7820 */ /* 0x000fc80000400000 */
[----:B------:R-:W-:Y:S08]  /*b4c0*/  MUFU.EX2 R153, R11 ;  /* 0x0000000b00997308 */ /* 0x000ff00000000800 */
[----:B------:R-:W0:Y:S08]  /*b4d0*/  MUFU.EX2 R147, R147 ;  /* 0x0000009300937308 */ /* 0x000e300000000800 */
[----:B------:R-:W1:Y:S08]  /*b4e0*/  MUFU.EX2 R148, R148 ;  /* 0x0000009400947308 */ /* 0x000e700000000800 */
[----:B------:R-:W0:Y:S01]  /*b4f0*/  MUFU.EX2 R149, R149 ;  /* 0x0000009500957308 */ /* 0x000e220000000800 */
[----:B----4-:R-:W-:-:S04]  /*b500*/  IMAD.WIDE R8, R10, 0x2, R154 ;  /* 0x000000020a087825 */ /* 0x010fc800078e029a */
[----:B------:R-:W-:Y:S02]  /*b510*/  FADD R10, R91, -R90 ;  /* 0x8000005a5b0a7221 */ /* 0x000fe40000000000 */
[----:B------:R4:W2:Y:S04]  /*b520*/  LDG.E.U16 R91, desc[UR20][R4.64] ;  /* 0x00000014045b7981 */ /* 0x0008a8000c1e1500 */
[----:B------:R0:W2:Y:S01]  /*b530*/  LDG.E.U16 R146, desc[UR20][R8.64] ;  /* 0x0000001408927981 */ /* 0x0000a2000c1e1500 */
[----:B----4-:R-:W-:-:S04]  /*b540*/  FADD R5, R45, R12 ;  /* 0x0000000c2d057221 */ /* 0x010fc80000000000 */
[----:B------:R-:W-:-:S04]  /*b550*/  FADD R5, R50, R5 ;  /* 0x0000000532057221 */ /* 0x000fc80000000000 */
[----:B0-----:R-:W-:-:S04]  /*b560*/  FADD R8, R48, R5 ;  /* 0x0000000530087221 */ /* 0x001fc80000000000 */
[----:B------:R-:W-:-:S04]  /*b570*/  FADD R8, R51, R8 ;  /* 0x0000000833087221 */ /* 0x000fc80000000000 */
        /* <DEDUP_REMOVED lines=10> */
[----:B------:R-:W-:Y:S01]  /*b620*/  FADD R9, R61, R8 ;  /* 0x000000083d097221 */ /* 0x000fe20000000000 */
[----:B------:R-:W-:-:S03]  /*b630*/  FADD R4, R95, -R90 ;  /* 0x8000005a5f047221 */ /* 0x000fc60000000000 */
[----:B------:R-:W-:Y:S01]  /*b640*/  FADD R8, R62, R9 ;  /* 0x000000093e087221 */ /* 0x000fe20000000000 */
[----:B------:R-:W-:Y:S01]  /*b650*/  FMUL R5, R4, 1.4426950216293334961 ;  /* 0x3fb8aa3b04057820 */ /* 0x000fe20000400000 */
[----:B------:R-:W-:Y:S02]  /*b660*/  FADD R4, R94, -R90 ;  /* 0x8000005a5e047221 */ /* 0x000fe40000000000 */
[----:B------:R-:W-:Y:S01]  /*b670*/  FADD R9, R63, R8 ;  /* 0x000000083f097221 */ /* 0x000fe20000000000 */
[----:B------:R0:W-:Y:S03]  /*b680*/  MUFU.EX2 R154, R6 ;  /* 0x00000006009a7308 */ /* 0x0001e60000000800 */
[----:B------:R-:W-:Y:S01]  /*b690*/  FADD R8, R64, R9 ;  /* 0x0000000940087221 */ /* 0x000fe20000000000 */
[----:B0-----:R-:W-:Y:S01]  /*b6a0*/  FMUL R6, R4, 1.4426950216293334961 ;  /* 0x3fb8aa3b04067820 */ /* 0x001fe20000400000 */
[----:B------:R-:W-:-:S02]  /*b6b0*/  FADD R4, R97, -R90 ;  /* 0x8000005a61047221 */ /* 0x000fc40000000000 */
[----:B------:R-:W-:Y:S02]  /*b6c0*/  FADD R9, R65, R8 ;  /* 0x0000000841097221 */ /* 0x000fe40000000000 */
[----:B------:R-:W-:Y:S01]  /*b6d0*/  FMUL R7, R4, 1.4426950216293334961 ;  /* 0x3fb8aa3b04077820 */ /* 0x000fe20000400000 */
[----:B------:R-:W-:Y:S01]  /*b6e0*/  FADD R4, R96, -R90 ;  /* 0x8000005a60047221 */ /* 0x000fe20000000000 */
[----:B------:R-:W-:Y:S01]  /*b6f0*/  FADD R8, R66, R9 ;  /* 0x0000000942087221 */ /* 0x000fe20000000000 */
[----:B------:R0:W-:Y:S03]  /*b700*/  MUFU.EX2 R94, R5 ;  /* 0x00000005005e7308 */ /* 0x0001e60000000800 */
[----:B------:R-:W-:Y:S01]  /*b710*/  FADD R9, R67, R8 ;  /* 0x0000000843097221 */ /* 0x000fe20000000000 */
[----:B0-----:R-:W-:Y:S01]  /*b720*/  FMUL R5, R4, 1.4426950216293334961 ;  /* 0x3fb8aa3b04057820 */ /* 0x001fe20000400000 */
[----:B------:R-:W-:-:S03]  /*b730*/  FADD R4, R99, -R90 ;  /* 0x8000005a63047221 */ /* 0x000fc60000000000 */
[----:B------:R0:W-:Y:S01]  /*b740*/  MUFU.EX2 R97, R6 ;  /* 0x0000000600617308 */ /* 0x0001e20000000800 */
[----:B------:R-:W-:-:S04]  /*b750*/  FADD R9, R70, R9 ;  /* 0x0000000946097221 */ /* 0x000fc80000000000 */
[----:B------:R-:W-:Y:S01]  /*b760*/  FADD R8, R140, R9 ;  /* 0x000000098c087221 */ /* 0x000fe20000000000 */
[----:B0-----:R-:W-:Y:S01]  /*b770*/  FMUL R6, R4, 1.4426950216293334961 ;  /* 0x3fb8aa3b04067820 */ /* 0x001fe20000400000 */
[----:B------:R-:W-:Y:S01]  /*b780*/  FADD R4, R98, -R90 ;  /* 0x8000005a62047221 */ /* 0x000fe20000000000 */
[----:B------:R0:W-:Y:S01]  /*b790*/  MUFU.EX2 R96, R7 ;  /* 0x0000000700607308 */ /* 0x0001e20000000800 */
[----:B------:R-:W-:Y:S02]  /*b7a0*/  FADD R8, R141, R8 ;  /* 0x000000088d087221 */ /* 0x000fe40000000000 */
[----:B0-----:R-:W-:Y:S01]  /*b7b0*/  FMUL R7, R4, 1.4426950216293334961 ;  /* 0x3fb8aa3b04077820 */ /* 0x001fe20000400000 */
[----:B------:R-:W-:-:S04]  /*b7c0*/  FADD R4, R101, -R90 ;  /* 0x8000005a65047221 */ /* 0x000fc80000000000 */
[----:B------:R0:W-:Y:S01]  /*b7d0*/  MUFU.EX2 R99, R5 ;  /* 0x0000000500637308 */ /* 0x0001e20000000800 */
[----:B------:R-:W-:Y:S01]  /*b7e0*/  FADD R9, R73, R8 ;  /* 0x0000000849097221 */ /* 0x000fe20000000000 */
[----:B0-----:R-:W-:Y:S01]  /*b7f0*/  FMUL R5, R4, 1.4426950216293334961 ;  /* 0x3fb8aa3b04057820 */ /* 0x001fe20000400000 */
[----:B------:R-:W-:-:S05]  /*b800*/  FADD R4, R100, -R90 ;  /* 0x8000005a64047221 */ /* 0x000fca0000000000 */
[----:B------:R0:W-:Y:S01]  /*b810*/  MUFU.EX2 R98, R6 ;  /* 0x0000000600627308 */ /* 0x0001e20000000800 */
[----:B------:R-:W-:Y:S01]  /*b820*/  FADD R8, R74, R9 ;  /* 0x000000094a087221 */ /* 0x000fe20000000000 */
[----:B0-----:R-:W-:Y:S01]  /*b830*/  FMUL R6, R4, 1.4426950216293334961 ;  /* 0x3fb8aa3b04067820 */ /* 0x001fe20000400000 */
[----:B------:R-:W-:-:S05]  /*b840*/  FADD R4, R103, -R90 ;  /* 0x8000005a67047221 */ /* 0x000fca0000000000 */
[----:B------:R0:W-:Y:S01]  /*b850*/  MUFU.EX2 R101, R7 ;  /* 0x0000000700657308 */ /* 0x0001e20000000800 */
[----:B------:R-:W-:-:S04]  /*b860*/  FADD R9, R75, R8 ;  /* 0x000000084b097221 */ /* 0x000fc80000000000 */
[----:B------:R-:W-:Y:S01]  /*b870*/  FADD R9, R76, R9 ;  /* 0x000000094c097221 */ /* 0x000fe20000000000 */
[----:B0-----:R-:W-:Y:S01]  /*b880*/  FMUL R7, R4, 1.4426950216293334961 ;  /* 0x3fb8aa3b04077820 */ /* 0x001fe20000400000 */
[--C-:B------:R-:W-:Y:S01]  /*b890*/  FADD R4, R102, -R90.reuse ;  /* 0x8000005a66047221 */ /* 0x100fe20000000000 */
        /* <DEDUP_REMOVED lines=13> */
[----:B------:R-:W-:Y:S01]  /*b970*/  FMUL R10, R10, 1.4426950216293334961 ;  /* 0x3fb8aa3b0a0a7820 */ /* 0x000fe20000400000 */
[----:B0-----:R-:W-:-:S04]  /*b980*/  FADD R7, R79, R8 ;  /* 0x000000084f077221 */ /* 0x001fc80000000000 */
[----:B------:R-:W-:Y:S02]  /*b990*/  FADD R8, R80, R7 ;  /* 0x0000000750087221 */ /* 0x000fe40000000000 */
[----:B------:R0:W-:Y:S02]  /*b9a0*/  MUFU.EX2 R93, R10 ;  /* 0x0000000a005d7308 */ /* 0x0001e40000000800 */
[----:B------:R-:W-:-:S04]  /*b9b0*/  FADD R7, R81, R8 ;  /* 0x0000000851077221 */ /* 0x000fc80000000000 */
[----:B0-----:R-:W-:-:S04]  /*b9c0*/  FADD R10, R82, R7 ;  /* 0x00000007520a7221 */ /* 0x001fc80000000000 */
[----:B------:R-:W-:-:S04]  /*b9d0*/  FADD R11, R145, R10 ;  /* 0x0000000a910b7221 */ /* 0x000fc80000000000 */
[----:B------:R-:W-:Y:S01]  /*b9e0*/  FADD R12, R84, R11 ;  /* 0x0000000b540c7221 */ /* 0x000fe20000000000 */
[----:B------:R-:W-:-:S03]  /*b9f0*/  F2FP.BF16.F32.PACK_AB R11, R19, R16 ;  /* 0x00000010130b723e */ /* 0x000fc600000010ff */
[----:B------:R-:W-:-:S04]  /*ba00*/  FADD R13, R85, R12 ;  /* 0x0000000c550d7221 */ /* 0x000fc80000000000 */
[----:B------:R-:W-:-:S04]  /*ba10*/  FADD R16, R86, R13 ;  /* 0x0000000d56107221 */ /* 0x000fc80000000000 */
[----:B------:R-:W-:-:S04]  /*ba20*/  FADD R16, R87, R16 ;  /* 0x0000001057107221 */ /* 0x000fc80000000000 */
[----:B------:R-:W-:Y:S01]  /*ba30*/  FADD R19, R89, R16 ;  /* 0x0000001059137221 */ /* 0x000fe20000000000 */
[----:B------:R-:W-:-:S03]  /*ba40*/  F2FP.BF16.F32.PACK_AB R12, R22, R17 ;  /* 0x00000011160c723e */ /* 0x000fc600000010ff */
[----:B------:R-:W-:Y:S01]  /*ba50*/  FADD R19, R144, R19 ;  /* 0x0000001390137221 */ /* 0x000fe20000000000 */
[----:B------:R-:W-:-:S03]  /*ba60*/  F2FP.BF16.F32.PACK_AB R9, R139, R14 ;  /* 0x0000000e8b09723e */ /* 0x000fc600000010ff */
[----:B------:R-:W-:Y:S01]  /*ba70*/  FADD R22, R88, R19 ;  /* 0x0000001358167221 */ /* 0x000fe20000000000 */
[----:B------:R-:W-:-:S03]  /*ba80*/  F2FP.BF16.F32.PACK_AB R14, R26, R23 ;  /* 0x000000171a0e723e */ /* 0x000fc600000010ff */
[----:B------:R-:W-:Y:S01]  /*ba90*/  FADD R23, R147, R22 ;  /* 0x0000001693177221 */ /* 0x000fe20000000000 */
[----:B------:R-:W-:Y:S01]  /*baa0*/  F2FP.BF16.F32.PACK_AB R10, R18, R15 ;  /* 0x0000000f120a723e */ /* 0x000fe200000010ff */
[----:B------:R-:W0:Y:S01]  /*bab0*/  MUFU.EX2 R152, R152 ;  /* 0x0000009800987308 */ /* 0x000e220000000800 */
[----:B------:R-:W-:Y:S01]  /*bac0*/  F2FP.BF16.F32.PACK_AB R15, R27, R24 ;  /* 0x000000181b0f723e */ /* 0x000fe200000010ff */
[----:B-1----:R-:W-:Y:S01]  /*bad0*/  FADD R24, R148, R23 ;  /* 0x0000001794187221 */ /* 0x002fe20000000000 */
[----:B------:R-:W-:-:S03]  /*bae0*/  F2FP.BF16.F32.PACK_AB R16, R30, R25 ;  /* 0x000000191e10723e */ /* 0x000fc600000010ff */
[----:B------:R-:W-:Y:S01]  /*baf0*/  FADD R25, R149, R24 ;  /* 0x0000001895197221 */ /* 0x000fe20000000000 */
[----:B------:R-:W-:Y:S01]  /*bb00*/  FADD R92, R92, -R90 ;  /* 0x8000005a5c5c7221 */ /* 0x000fe20000000000 */
[----:B------:R-:W-:Y:S02]  /*bb10*/  F2FP.BF16.F32.PACK_AB R17, R31, R28 ;  /* 0x0000001c1f11723e */ /* 0x000fe400000010ff */
[----:B------:R-:W-:Y:S01]  /*bb20*/  FADD R28, R150, R25 ;  /* 0x00000019961c7221 */ /* 0x000fe20000000000 */
[----:B------:R-:W-:Y:S01]  /*bb30*/  FMUL R92, R92, 1.4426950216293334961 ;  /* 0x3fb8aa3b5c5c7820 */ /* 0x000fe20000400000 */
[----:B------:R-:W-:Y:S02]  /*bb40*/  F2FP.BF16.F32.PACK_AB R18, R34, R29 ;  /* 0x0000001d2212723e */ /* 0x000fe400000010ff */
[----:B------:R-:W-:Y:S01]  /*bb50*/  FADD R29, R151, R28 ;  /* 0x0000001c971d7221 */ /* 0x000fe20000000000 */
[----:B------:R-:W1:Y:S03]  /*bb60*/  MUFU.EX2 R95, R92 ;  /* 0x0000005c005f7308 */ /* 0x000e660000000800 */
[----:B0-----:R-:W-:Y:S01]  /*bb70*/  FADD R30, R152, R29 ;  /* 0x0000001d981e7221 */ /* 0x001fe20000000000 */
[----:B------:R-:W-:-:S03]  /*bb80*/  F2FP.BF16.F32.PACK_AB R19, R35, R32 ;  /* 0x000000202313723e */ /* 0x000fc600000010ff */
[----:B------:R-:W-:Y:S01]  /*bb90*/  FADD R32, R153, R30 ;  /* 0x0000001e99207221 */ /* 0x000fe20000000000 */
[----:B------:R-:W-:Y:S02]  /*bba0*/  F2FP.BF16.F32.PACK_AB R13, R21, R20 ;  /* 0x00000014150d723e */ /* 0x000fe400000010ff */
[----:B------:R-:W-:Y:S01]  /*bbb0*/  F2FP.BF16.F32.PACK_AB R21, R37, R36 ;  /* 0x000000242515723e */ /* 0x000fe200000010ff */
[----:B------:R-:W-:-:S04]  /*bbc0*/  FADD R37, R93, R32 ;  /* 0x000000205d257221 */ /* 0x000fc80000000000 */
[----:B------:R-:W-:Y:S01]  /*bbd0*/  FADD R34, R154, R37 ;  /* 0x000000259a227221 */ /* 0x000fe20000000000 */
[----:B------:R-:W-:-:S03]  /*bbe0*/  F2FP.BF16.F32.PACK_AB R20, R38, R33 ;  /* 0x000000212614723e */ /* 0x000fc600000010ff */
[----:B-1----:R-:W-:Y:S01]  /*bbf0*/  FADD R37, R95, R34 ;  /* 0x000000225f257221 */ /* 0x002fe20000000000 */
[----:B------:R-:W-:-:S03]  /*bc00*/  F2FP.BF16.F32.PACK_AB R22, R42, R39 ;  /* 0x000000272a16723e */ /* 0x000fc600000010ff */
[----:B------:R-:W-:Y:S01]  /*bc10*/  FADD R38, R94, R37 ;  /* 0x000000255e267221 */ /* 0x000fe20000000000 */
[----:B------:R-:W-:-:S03]  /*bc20*/  F2FP.BF16.F32.PACK_AB R23, R43, R40 ;  /* 0x000000282b17723e */ /* 0x000fc600000010ff */
[----:B------:R-:W-:-:S04]  /*bc30*/  FADD R39, R97, R38 ;  /* 0x0000002661277221 */ /* 0x000fc80000000000 */
[----:B------:R-:W-:Y:S01]  /*bc40*/  FADD R40, R96, R39 ;  /* 0x0000002760287221 */ /* 0x000fe20000000000 */
[----:B------:R-:W-:-:S03]  /*bc50*/  F2FP.BF16.F32.PACK_AB R25, R47, R44 ;  /* 0x0000002c2f19723e */ /* 0x000fc600000010ff */
[----:B------:R-:W-:Y:S01]  /*bc60*/  FADD R43, R99, R40 ;  /* 0x00000028632b7221 */ /* 0x000fe20000000000 */
[----:B------:R0:W1:Y:S03]  /*bc70*/  MUFU.EX2 R105, R5 ;  /* 0x0000000500697308 */ /* 0x0000660000000800 */
[----:B------:R-:W-:Y:S01]  /*bc80*/  FADD R44, R98, R43 ;  /* 0x0000002b622c7221 */ /* 0x000fe20000000000 */
[----:B------:R-:W-:-:S03]  /*bc90*/  F2FP.BF16.F32.PACK_AB R26, R50, R45 ;  /* 0x0000002d321a723e */ /* 0x000fc600000010ff */
[----:B------:R-:W-:Y:S01]  /*bca0*/  FADD R45, R101, R44 ;  /* 0x0000002c652d7221 */ /* 0x000fe20000000000 */
[----:B0-----:R-:W-:Y:S01]  /*bcb0*/  FMUL R5, R4, 1.4426950216293334961 ;  /* 0x3fb8aa3b04057820 */ /* 0x001fe20000400000 */
[--C-:B------:R-:W-:Y:S01]  /*bcc0*/  FADD R4, R108, -R90.reuse ;  /* 0x8000005a6c047221 */ /* 0x100fe20000000000 */
[----:B------:R0:W4:Y:S01]  /*bcd0*/  MUFU.EX2 R104, R6 ;  /* 0x0000000600687308 */ /* 0x0001220000000800 */
[----:B------:R-:W-:Y:S01]  /*bce0*/  F2FP.BF16.F32.PACK_AB R24, R46, R41 ;  /* 0x000000292e18723e */ /* 0x000fe200000010ff */
[----:B------:R-:W-:Y:S01]  /*bcf0*/  FADD R46, R100, R45 ;  /* 0x0000002d642e7221 */ /* 0x000fe20000000000 */
[--C-:B------:R-:W-:Y:S01]  /*bd00*/  FADD R112, R112, -R90.reuse ;  /* 0x8000005a70707221 */ /* 0x100fe20000000000 */
[--C-:B------:R-:W-:Y:S01]  /*bd10*/  FADD R136, R136, -R90.reuse ;  /* 0x8000005a88887221 */ /* 0x100fe20000000000 */
[--C-:B------:R-:W-:Y:S01]  /*bd20*/  FADD R137, R137, -R90.reuse ;  /* 0x8000005a89897221 */ /* 0x100fe20000000000 */
[--C-:B------:R-:W-:Y:S01]  /*bd30*/  FADD R118, R118, -R90.reuse ;  /* 0x8000005a76767221 */ /* 0x100fe20000000000 */
[----:B0-----:R-:W-:Y:S01]  /*bd40*/  FMUL R6, R4, 1.4426950216293334961 ;  /* 0x3fb8aa3b04067820 */ /* 0x001fe20000400000 */
[--C-:B------:R-:W-:Y:S01]  /*bd50*/  FADD R4, R111, -R90.reuse ;  /* 0x8000005a6f047221 */ /* 0x100fe20000000000 */
        /* <DEDUP_REMOVED lines=10> */
[----:B------:R-:W-:Y:S01]  /*be00*/  F2FP.BF16.F32.PACK_AB R28, R54, R49 ;  /* 0x00000031361c723e */ /* 0x000fe200000010ff */
[----:B------:R0:W1:Y:S01]  /*be10*/  MUFU.EX2 R108, R5 ;  /* 0x00000005006c7308 */ /* 0x0000620000000800 */
[----:B------:R-:W-:Y:S01]  /*be20*/  FMUL R92, R4, 1.4426950216293334961 ;  /* 0x3fb8aa3b045c7820 */ /* 0x000fe20000400000 */
[--C-:B------:R-:W-:Y:S01]  /*be30*/  FADD R121, R121, -R90.reuse ;  /* 0x8000005a79797221 */ /* 0x100fe20000000000 */
[----:B------:R-:W-:Y:S01]  /*be40*/  FADD R109, R109, -R90 ;  /* 0x8000005a6d6d7221 */ /* 0x000fe20000000000 */
[----:B------:R-:W-:Y:S01]  /*be50*/  FADD R49, R103, R46 ;  /* 0x0000002e67317221 */ /* 0x000fe20000000000 */
[----:B------:R-:W-:Y:S01]  /*be60*/  F2FP.BF16.F32.PACK_AB R4, R126, R123 ;  /* 0x0000007b7e04723e */ /* 0x000fe200000010ff */
[----:B------:R-:W-:Y:S01]  /*be70*/  FMUL R35, R112, 1.4426950216293334961 ;  /* 0x3fb8aa3b70237820 */ /* 0x000fe20000400000 */
[----:B------:R-:W-:Y:S01]  /*be80*/  FMUL R123, R136, 1.4426950216293334961 ;  /* 0x3fb8aa3b887b7820 */ /* 0x000fe20000400000 */
[----:B------:R-:W-:Y:S01]  /*be90*/  FMUL R118, R118, 1.4426950216293334961 ;  /* 0x3fb8aa3b76767820 */ /* 0x000fe20000400000 */
[----:B0-----:R-:W-:Y:S01]  /*bea0*/  F2FP.BF16.F32.PACK_AB R5, R127, R124 ;  /* 0x0000007c7f05723e */ /* 0x001fe200000010ff */
        /* <DEDUP_REMOVED lines=13> */
[----:B------:R-:W-:Y:S01]  /*bf80*/  FADD R50, R102, R49 ;  /* 0x0000003166327221 */ /* 0x000fe20000000000 */
[----:B------:R-:W0:Y:S01]  /*bf90*/  MUFU.EX2 R111, R6 ;  /* 0x00000006006f7308 */ /* 0x000e220000000800 */
[----:B------:R-:W-:-:S02]  /*bfa0*/  F2FP.BF16.F32.PACK_AB R27, R51, R48 ;  /* 0x00000030331b723e */ /* 0x000fc400000010ff */
[----:B------:R-:W-:Y:S01]  /*bfb0*/  F2FP.BF16.F32.PACK_AB R38, R74, R73 ;  /* 0x000000494a26723e */ /* 0x000fe200000010ff */
[----:B-1----:R-:W-:Y:S01]  /*bfc0*/  FADD R51, R105, R50 ;  /* 0x0000003269337221 */ /* 0x002fe20000000000 */
[----:B------:R-:W-:-:S03]  /*bfd0*/  F2FP.BF16.F32.PACK_AB R39, R76, R75 ;  /* 0x0000004b4c27723e */ /* 0x000fc600000010ff */
[----:B------:R-:W1:Y:S01]  /*bfe0*/  MUFU.EX2 R92, R92 ;  /* 0x0000005c005c7308 */ /* 0x000e620000000800 */
[----:B----4-:R-:W-:-:S07]  /*bff0*/  FADD R54, R104, R51 ;  /* 0x0000003368367221 */ /* 0x010fce0000000000 */
[----:B------:R-:W-:Y:S01]  /*c000*/  MUFU.EX2 R123, R123 ;  /* 0x0000007b007b7308 */ /* 0x000fe20000000800 */
[----:B------:R-:W-:-:S07]  /*c010*/  F2FP.BF16.F32.PACK_AB R31, R57, R56 ;  /* 0x00000038391f723e */ /* 0x000fce00000010ff */
[----:B------:R-:W4:Y:S08]  /*c020*/  MUFU.EX2 R124, R124 ;  /* 0x0000007c007c7308 */ /* 0x000f300000000800 */
[----:B------:R-:W-:Y:S08]  /*c030*/  MUFU.EX2 R118, R118 ;  /* 0x0000007600767308 */ /* 0x000ff00000000800 */
[----:B------:R-:W0:Y:S08]  /*c040*/  MUFU.EX2 R119, R119 ;  /* 0x0000007700777308 */ /* 0x000e300000000800 */
[----:B------:R-:W-:Y:S08]  /*c050*/  MUFU.EX2 R116, R116 ;  /* 0x0000007400747308 */ /* 0x000ff00000000800 */
[----:B------:R-:W0:Y:S08]  /*c060*/  MUFU.EX2 R117, R117 ;  /* 0x0000007500757308 */ /* 0x000e300000000800 */
[----:B------:R-:W-:Y:S08]  /*c070*/  MUFU.EX2 R114, R114 ;  /* 0x0000007200727308 */ /* 0x000ff00000000800 */
[----:B------:R-:W0:Y:S08]  /*c080*/  MUFU.EX2 R115, R115 ;  /* 0x0000007300737308 */ /* 0x000e300000000800 */
[----:B------:R0:W-:Y:S08]  /*c090*/  MUFU.EX2 R113, R35 ;  /* 0x0000002300717308 */ /* 0x0001f00000000800 */
[----:B------:R-:W0:Y:S08]  /*c0a0*/  MUFU.EX2 R112, R112 ;  /* 0x0000007000707308 */ /* 0x000e300000000800 */
[----:B------:R-:W-:Y:S08]  /*c0b0*/  MUFU.EX2 R122, R122 ;  /* 0x0000007a007a7308 */ /* 0x000ff00000000800 */
[----:B------:R-:W0:Y:S08]  /*c0c0*/  MUFU.EX2 R120, R120 ;  /* 0x0000007800787308 */ /* 0x000e300000000800 */
[----:B------:R-:W-:Y:S08]  /*c0d0*/  MUFU.EX2 R74, R121 ;  /* 0x00000079004a7308 */ /* 0x000ff00000000800 */
[----:B------:R-:W0:Y:S08]  /*c0e0*/  MUFU.EX2 R110, R110 ;  /* 0x0000006e006e7308 */ /* 0x000e300000000800 */
[----:B------:R-:W-:Y:S08]  /*c0f0*/  MUFU.EX2 R76, R109 ;  /* 0x0000006d004c7308 */ /* 0x000ff00000000800 */
[----:B------:R-:W1:Y:S01]  /*c100*/  MUFU.EX2 R106, R106 ;  /* 0x0000006a006a7308 */ /* 0x000e620000000800 */
[----:B------:R-:W-:Y:S01]  /*c110*/  FADD R57, R107, R54 ;  /* 0x000000366b397221 */ /* 0x000fe20000000000 */
[----:B------:R-:W-:-:S02]  /*c120*/  F2FP.BF16.F32.PACK_AB R32, R60, R59 ;  /* 0x0000003b3c20723e */ /* 0x000fc400000010ff */
[----:B-----5:R-:W-:Y:S01]  /*c130*/  LOP3.LUT R157, R132, 0x20, RZ, 0x3c, !PT ;  /* 0x00000020849d7812 */ /* 0x020fe200078e3cff */
[----:B------:R-:W-:Y:S01]  /*c140*/  FADD R60, R108, R57 ;  /* 0x000000396c3c7221 */ /* 0x000fe20000000000 */
[C---:B------:R-:W-:Y:S01]  /*c150*/  LOP3.LUT R156, R132.reuse, 0x40, RZ, 0x3c, !PT ;  /* 0x00000040849c7812 */ /* 0x040fe200078e3cff */
[----:B---3--:R3:W-:Y:S01]  /*c160*/  STS.U16 [R132+UR5+0x4000], R69 ;  /* 0x0040004584007988 */ /* 0x0087e20008000405 */
[----:B------:R-:W-:Y:S01]  /*c170*/  LOP3.LUT R155, R132, 0x60, RZ, 0x3c, !PT ;  /* 0x00000060849b7812 */ /* 0x000fe200078e3cff */
[----:B0-----:R-:W-:Y:S01]  /*c180*/  FADD R73, R111, R60 ;  /* 0x0000003c6f497221 */ /* 0x001fe20000000000 */
[----:B------:R-:W-:Y:S01]  /*c190*/  F2FP.BF16.F32.PACK_AB R29, R53, R52 ;  /* 0x00000034351d723e */ /* 0x000fe200000010ff */
[----:B--2---:R3:W-:Y:S01]  /*c1a0*/  STS.U16 [R132+UR5+0x4400], R71 ;  /* 0x0044004784007988 */ /* 0x0047e20008000405 */
[----:B------:R-:W-:Y:S02]  /*c1b0*/  F2FP.BF16.F32.PACK_AB R30, R58, R55 ;  /* 0x000000373a1e723e */ /* 0x000fe400000010ff */
[----:B------:R-:W-:Y:S01]  /*c1c0*/  F2FP.BF16.F32.PACK_AB R33, R62, R61 ;  /* 0x0000003d3e21723e */ /* 0x000fe200000010ff */
[----:B------:R3:W-:Y:S01]  /*c1d0*/  STS.U16 [R157+UR5+0x4100], R68 ;  /* 0x004100449d007988 */ /* 0x0007e20008000405 */
[----:B------:R-:W-:-:S02]  /*c1e0*/  F2FP.BF16.F32.PACK_AB R34, R64, R63 ;  /* 0x0000003f4022723e */ /* 0x000fc400000010ff */
[----:B------:R-:W-:Y:S01]  /*c1f0*/  F2FP.BF16.F32.PACK_AB R35, R66, R65 ;  /* 0x000000414223723e */ /* 0x000fe200000010ff */
[----:B------:R3:W-:Y:S01]  /*c200*/  STS.U16 [R157+UR5+0x4500], R72 ;  /* 0x004500489d007988 */ /* 0x0007e20008000405 */
[----:B------:R-:W-:Y:S02]  /*c210*/  F2FP.BF16.F32.PACK_AB R36, R70, R67 ;  /* 0x000000434624723e */ /* 0x000fe400000010ff */
[----:B------:R-:W-:Y:S01]  /*c220*/  F2FP.BF16.F32.PACK_AB R6, R130, R125 ;  /* 0x0000007d8206723e */ /* 0x000fe200000010ff */
[----:B------:R3:W-:Y:S01]  /*c230*/  STS.U16 [R156+UR5+0x4200], R77 ;  /* 0x0042004d9c007988 */ /* 0x0007e20008000405 */
        /* <DEDUP_REMOVED lines=22> */
[----:B-1----:R-:W-:Y:S02]  /*c3a0*/  F2FP.BF16.F32.PACK_AB R59, R92, R111 ;  /* 0x0000006f5c3b723e */ /* 0x002fe400000010ff */
[----:B----4-:R-:W-:Y:S02]  /*c3b0*/  F2FP.BF16.F32.PACK_AB R60, R124, R123 ;  /* 0x0000007b7c3c723e */ /* 0x010fe400000010ff */
[----:B------:R-:W-:Y:S02]  /*c3c0*/  F2FP.BF16.F32.PACK_AB R61, R119, R118 ;  /* 0x00000076773d723e */ /* 0x000fe400000010ff */
[----:B------:R-:W-:Y:S02]  /*c3d0*/  F2FP.BF16.F32.PACK_AB R62, R117, R116 ;  /* 0x00000074753e723e */ /* 0x000fe400000010ff */
[----:B------:R-:W-:-:S02]  /*c3e0*/  F2FP.BF16.F32.PACK_AB R63, R115, R114 ;  /* 0x00000072733f723e */ /* 0x000fc400000010ff */
[----:B------:R-:W-:Y:S02]  /*c3f0*/  F2FP.BF16.F32.PACK_AB R64, R112, R113 ;  /* 0x000000717040723e */ /* 0x000fe400000010ff */
[----:B------:R-:W-:Y:S02]  /*c400*/  F2FP.BF16.F32.PACK_AB R65, R120, R122 ;  /* 0x0000007a7841723e */ /* 0x000fe400000010ff */
[----:B------:R-:W-:Y:S02]  /*c410*/  F2FP.BF16.F32.PACK_AB R66, R110, R74 ;  /* 0x0000004a6e42723e */ /* 0x000fe400000010ff */
[----:B------:R-:W-:Y:S01]  /*c420*/  F2FP.BF16.F32.PACK_AB R67, R106, R76 ;  /* 0x0000004c6a43723e */ /* 0x000fe200000010ff */
[----:B------:R3:W-:Y:S01]  /*c430*/  STS.U16 [R156+UR5+0x4600], R83 ;  /* 0x004600539c007988 */ /* 0x0007e20008000405 */
[----:B------:R-:W-:-:S03]  /*c440*/  FADD R70, -R90, R135 ;  /* 0x000000875a467221 */ /* 0x000fc60000000100 */
[----:B------:R3:W-:Y:S01]  /*c450*/  STS.U16 [R155+UR5+0x4300], R91 ;  /* 0x0043005b9b007988 */ /* 0x0007e20008000405 */
[----:B------:R-:W-:Y:S03]  /*c460*/  STTM.x64 tmem[UR15], R4 ;  /* 0x00000004000079ed */ /* 0x000fe6000834000f */
[----:B------:R3:W-:Y:S01]  /*c470*/  STS.U16 [R155+UR5+0x4700], R146 ;  /* 0x004700929b007988 */ /* 0x0007e20008000405 */
[----:B------:R-:W-:Y:S01]  /*c480*/  FMUL R70, R70, 1.4426950216293334961 ;  /* 0x3fb8aa3b46467820 */ /* 0x000fe20000400000 */
[----:B------:R-:W0:Y:S02]  /*c490*/  FENCE.VIEW.ASYNC.T ;  /* 0x00000000000073c6 */ /* 0x000e240000000200 */
[----:B0-----:R-:W-:Y:S06]  /*c4a0*/  BAR.SYNC.DEFER_BLOCKING 0x0 ;  /* 0x0000000000007b1d */ /* 0x001fec0000010000 */
[----:B------:R-:W0:Y:S01]  /*c4b0*/  LDTM.x16 R4, tmem[UR10] ;  /* 0x0000000a000479ee */ /* 0x000e220008240000 */
[----:B------:R-:W0:Y:S01]  /*c4c0*/  MUFU.EX2 R70, R70 ;  /* 0x0000004600467308 */ /* 0x000e220000000800 */
[----:B------:R-:W-:Y:S01]  /*c4d0*/  FADD R92, R92, R73 ;  /* 0x000000495c5c7221 */ /* 0x000fe20000000000 */
[----:B------:R-:W-:Y:S01]  /*c4e0*/  NOP ;  /* 0x0000000000007918 */ /* 0x000fe20000000000 */
[C---:B0-----:R-:W-:Y:S01]  /*c4f0*/  FMUL R4, R70.reuse, R4 ;  /* 0x0000000446047220 */ /* 0x041fe20000400000 */
        /* <DEDUP_REMOVED lines=15> */
[----:B------:R3:W-:Y:S01]  /*c5f0*/  STTM.x16 tmem[UR10], R4 ;  /* 0x00000004000079ed */ /* 0x0007e2000824000a */
[----:B------:R-:W0:Y:S02]  /*c600*/  FENCE.VIEW.ASYNC.T ;  /* 0x00000000000073c6 */ /* 0x000e240000000200 */
[----:B0-----:R-:W-:Y:S01]  /*c610*/  BAR.SYNC.DEFER_BLOCKING 0x0 ;  /* 0x0000000000007b1d */ /* 0x001fe20000010000 */
[----:B------:R-:W-:-:S04]  /*c620*/  FADD R123, R123, R92 ;  /* 0x0000005c7b7b7221 */ /* 0x000fc80000000000 */
[----:B------:R-:W-:-:S04]  /*c630*/  FADD R123, R124, R123 ;  /* 0x0000007b7c7b7221 */ /* 0x000fc80000000000 */
[----:B------:R-:W-:-:S04]  /*c640*/  FADD R118, R118, R123 ;  /* 0x0000007b76767221 */ /* 0x000fc80000000000 */
[----:B------:R-:W-:-:S04]  /*c650*/  FADD R119, R119, R118 ;  /* 0x0000007677777221 */ /* 0x000fc80000000000 */
[----:B------:R-:W-:Y:S01]  /*c660*/  FADD R116, R116, R119 ;  /* 0x0000007774747221 */ /* 0x000fe20000000000 */
[----:B------:R0:W-:Y:S06]  /*c670*/  MEMBAR.ALL.CTA ;  /* 0x0000000000007992 */ /* 0x0001ec0000008000 */
[----:B0-----:R-:W0:Y:S01]  /*c680*/  FENCE.VIEW.ASYNC.S ;  /* 0x00000000000073c6 */ /* 0x001e220000000000 */
        /* <DEDUP_REMOVED lines=9> */
[----:B------:R-:W-:-:S03]  /*c720*/  ULEA UR16, UR6, UR5, 0x3 ;  /* 0x0000000506107291 */ /* 0x000fc6000f8e18ff */
[----:B------:R-:W-:Y:S01]  /*c730*/  FADD R113, R76, R113 ;  /* 0x000000714c717221 */ /* 0x000fe20000000000 */
[----:B------:R-:W-:-:S03]  /*c740*/  UIADD3 UR16, UPT, UPT, UR16, 0x5000, URZ ;  /* 0x0000500010107890 */ /* 0x000fc6000fffe0ff */
[----:B------:R-:W-:Y:S01]  /*c750*/  FADD R113, R106, R113 ;  /* 0x000000716a717221 */ /* 0x000fe20000000000 */
[----:B------:R-:W-:Y:S01]  /*c760*/  UMOV UR17, UR44 ;  /* 0x0000002c00117c82 */ /* 0x000fe20008000000 */
[----:B0-----:R-:W-:Y:S06]  /*c770*/  BAR.SYNC.DEFER_BLOCKING 0x0 ;  /* 0x0000000000007b1d */ /* 0x001fec0000010000 */
[----:B---3--:R-:W-:Y:S05]  /*c780*/  BRA.U UP2, `(.L_x_16) ;  /* 0x0000000502187547 */ /* 0x008fea000b800000 */
[----:B------:R-:W-:Y:S01]  /*c790*/  UIADD3 UR67, UPT, UPT, UR7, 0x128, URZ ;  /* 0x0000012807437890 */ /* 0x000fe2000fffe0ff */
[----:B------:R-:W-:Y:S01]  /*c7a0*/  MOV.SPILL R4, UR5 ;  /* 0x0000000500047c02 */ /* 0x000fe20009000f00 */
[----:B------:R-:W-:Y:S01]  /*c7b0*/  UIADD3 UR74, UPT, UPT, UR7, 0x130, URZ ;  /* 0x00000130074a7890 */ /* 0x000fe2000fffe0ff */
[----:B------:R-:W-:Y:S01]  /*c7c0*/  MOV.SPILL R5, UR4 ;  /* 0x0000000400057c02 */ /* 0x000fe20009000f00 */
[----:B------:R-:W-:Y:S02]  /*c7d0*/  UIADD3 UR76, UPT, UPT, UR7, 0x138, URZ ;  /* 0x00000138074c7890 */ /* 0x000fe4000fffe0ff */
[----:B------:R-:W-:Y:S02]  /*c7e0*/  UIADD3 UR72, UPT, UPT, UR7, 0x140, URZ ;  /* 0x0000014007487890 */ /* 0x000fe4000fffe0ff */
[----:B------:R-:W-:Y:S02]  /*c7f0*/  UIADD3 UR73, UPT, UPT, UR7, 0x148, URZ ;  /* 0x0000014807497890 */ /* 0x000fe4000fffe0ff */
[----:B------:R-:W-:Y:S01]  /*c800*/  UIADD3 UR75, UPT, UPT, UR7, 0x150, URZ ;  /* 0x00000150074b7890 */ /* 0x000fe2000fffe0ff */
[----:B------:R-:W-:Y:S01]  /*c810*/  UMOV UR48, 0x0 ;  /* 0x0000000000307882 */ /* 0x000fe20000000000 */
[----:B------:R-:W-:Y:S01]  /*c820*/  UMOV UR49, 0x8040490 ;  /* 0x0804049000317882 */ /* 0x000fe20000000000 */
[----:B------:R-:W-:Y:S01]  /*c830*/  UMOV UR68, 0x0 ;  /* 0x0000000000447882 */ /* 0x000fe20000000000 */
[----:B------:R-:W-:Y:S01]  /*c840*/  UMOV UR69, 0x8040490 ;  /* 0x0804049000457882 */ /* 0x000fe20000000000 */
[----:B------:R-:W-:-:S02]  /*c850*/  UIADD3 UR77, UPT, UPT, UR7, 0x158, URZ ;  /* 0x00000158074d7890 */ /* 0x000fc4000fffe0ff */
[----:B------:R-:W-:Y:S01]  /*c860*/  UTCHMMA tmem[UR13], gdesc[UR24], tmem[UR7], tmem[UR48], idesc[UR49], UPT ;  /* 0x00ff30180d0079ea */ /* 0x000fe2000b800007 */
[----:B------:R-:W-:Y:S01]  /*c870*/  UMOV UR50, 0x0 ;  /* 0x0000000000327882 */ /* 0x000fe20000000000 */
[----:B------:R-:W-:Y:S01]  /*c880*/  UMOV UR51, 0x8040490 ;  /* 0x0804049000337882 */ /* 0x000fe20000000000 */
[----:B------:R-:W-:Y:S02]  /*c890*/  UIADD3 UR61, UPT, UPT, UR7, 0x10, URZ ;  /* 0x00000010073d7890 */ /* 0x000fe4000fffe0ff */
[----:B------:R0:W-:Y:S01]  /*c8a0*/  UTCHMMA tmem[UR67], gdesc[UR42], tmem[UR7], tmem[UR68], idesc[UR69], UPT ;  /* 0x00ff442a430079ea */ /* 0x0001e2000b800007 */
[----:B------:R-:W-:Y:S02]  /*c8b0*/  UIADD3 UR62, UPT, UPT, UR7, 0x160, URZ ;  /* 0x00000160073e7890 */ /* 0x000fe4000fffe0ff */
[----:B------:R-:W-:Y:S01]  /*c8c0*/  UTCHMMA tmem[UR74], gdesc[UR36], tmem[UR7], tmem[UR50], idesc[UR51], UPT ;  /* 0x00ff32244a0079ea */ /* 0x000fe2000b800007 */
        /* <DEDUP_REMOVED lines=8> */
[----:B------:R-:W-:Y:S01]  /*c950*/  UTCHMMA tmem[UR72], gdesc[UR32], tmem[UR7], tmem[UR54], idesc[UR55], UPT ;  /* 0x00ff3620480079ea */ /* 0x000fe2000b800007 */
[----:B------:R-:W-:Y:S01]  /*c960*/  UIADD3 UR66, UPT, UPT, UR7, 0x170, URZ ;  /* 0x0000017007427890 */ /* 0x000fe2000fffe0ff */
[----:B------:R-:W-:Y:S01]  /*c970*/  UMOV UR4, 0x0 ;  /* 0x0000000000047882 */ /* 0x000fe20000000000 */
[----:B------:R-:W-:Y:S01]  /*c980*/  UMOV UR5, 0x8040490 ;  /* 0x0804049000057882 */ /* 0x000fe20000000000 */
[----:B0-----:R-:W-:-:S02]  /*c990*/  UIADD3 UR67, UPT, UPT, UR7, 0x10, URZ ;  /* 0x0000001007437890 */ /* 0x001fc4000fffe0ff */
[----:B------:R0:W-:Y:S01]  /*c9a0*/  UTCHMMA tmem[UR73], gdesc[UR30], tmem[UR7], tmem[UR4], idesc[UR5], UPT ;  /* 0x00ff041e490079ea */ /* 0x0001e2000b800007 */
[----:B------:R-:W-:Y:S01]  /*c9b0*/  UIADD3 UR68, UPT, UPT, UR7, 0x178, URZ ;  /* 0x0000017807447890 */ /* 0x000fe2000fffe0ff */
[----:B------:R-:W-:Y:S01]  /*c9c0*/  UMOV UR56, 0x0 ;  /* 0x0000000000387882 */ /* 0x000fe20000000000 */
[----:B------:R-:W-:Y:S01]  /*c9d0*/  UMOV UR57, 0x8040490 ;  /* 0x0804049000397882 */ /* 0x000fe20000000000 */
[----:B------:R-:W-:Y:S02]  /*c9e0*/  UIADD3 UR69, UPT, UPT, UR7, 0x10, URZ ;  /* 0x0000001007457890 */ /* 0x000fe4000fffe0ff */
[----:B------:R1:W-:Y:S01]  /*c9f0*/  UTCHMMA tmem[UR75], gdesc[UR28], tmem[UR7], tmem[UR56], idesc[UR57], UPT ;  /* 0x00ff381c4b0079ea */ /* 0x0003e2000b800007 */
[----:B------:R-:W-:Y:S02]  /*ca00*/  UIADD3 UR70, UPT, UPT, UR7, 0x180, URZ ;  /* 0x0000018007467890 */ /* 0x000fe4000fffe0ff */
[----:B------:R-:W-:Y:S01]  /*ca10*/  UIADD3 UR71, UPT, UPT, UR7, 0x10, URZ ;  /* 0x0000001007477890 */ /* 0x000fe2000fffe0ff */
[----:B0-----:R-:W-:Y:S01]  /*ca20*/  R2UR.FILL UR5, R4 ;  /* 0x00000000040572ca */ /* 0x001fe200004e0000 */
[----:B------:R-:W-:Y:S01]  /*ca30*/  UIADD3 UR72, UPT, UPT, UR7, 0x188, URZ ;  /* 0x0000018807487890 */ /* 0x000fe2000fffe0ff */
[----:B------:R-:W-:Y:S01]  /*ca40*/  R2UR.FILL UR4, R5 ;  /* 0x00000000050472ca */ /* 0x000fe200004e0000 */
[----:B------:R-:W-:Y:S01]  /*ca50*/  UMOV UR58, 0x0 ;  /* 0x00000000003a7882 */ /* 0x000fe20000000000 */
[----:B------:R-:W-:Y:S01]  /*ca60*/  UMOV UR59, 0x8040490 ;  /* 0x08040490003b7882 */ /* 0x000fe20000000000 */
[----:B------:R-:W-:-:S02]  /*ca70*/  UIADD3 UR73, UPT, UPT, UR7, 0x10, URZ ;  /* 0x0000001007497890 */ /* 0x000fc4000fffe0ff */
[----:B------:R0:W-:Y:S01]  /*ca80*/  UTCHMMA tmem[UR77], gdesc[UR26], tmem[UR7], tmem[UR58], idesc[UR59], UPT ;  /* 0x00ff3a1a4d0079ea */ /* 0x0001e2000b800007 */
[----:B------:R-:W-:Y:S01]  /*ca90*/  UIADD3 UR74, UPT, UPT, UR7, 0x190, URZ ;  /* 0x00000190074a7890 */ /* 0x000fe2000fffe0ff */
[----:B------:R-:W-:Y:S01]  /*caa0*/  UMOV UR44, 0x0 ;  /* 0x00000000002c7882 */ /* 0x000fe20000000000 */
[----:B------:R-:W-:Y:S01]  /*cab0*/  UMOV UR45, 0x8040490 ;  /* 0x08040490002d7882 */ /* 0x000fe20000000000 */
[----:B-1----:R-:W-:Y:S01]  /*cac0*/  UIADD3 UR75, UPT, UPT, UR7, 0x10, URZ ;  /* 0x00000010074b7890 */ /* 0x002fe2000fffe0ff */
[----:B------:R1:W-:Y:S01]  /*cad0*/  UTCHMMA tmem[UR62], gdesc[UR24], tmem[UR61], tmem[UR44], idesc[UR45], UPT ;  /* 0x00ff2c183e0079ea */ /* 0x0003e2000b80003d */
[----:B------:R-:W-:Y:S01]  /*cae0*/  UIADD3 UR76, UPT, UPT, UR7, 0x198, URZ ;  /* 0x00000198074c7890 */ /* 0x000fe2000fffe0ff */
[----:B------:R-:W-:Y:S01]  /*caf0*/  UMOV UR46, 0x0 ;  /* 0x00000000002e7882 */ /* 0x000fe20000000000 */
[----:B------:R-:W-:Y:S01]  /*cb00*/  UMOV UR47, 0x8040490 ;  /* 0x08040490002f7882 */ /* 0x000fe20000000000 */
[----:B0-----:R-:W-:Y:S01]  /*cb10*/  UMOV UR58, UR16 ;  /* 0x00000010003a7c82 */ /* 0x001fe20008000000 */
[----:B------:R1:W-:Y:S01]  /*cb20*/  UTCHMMA tmem[UR64], gdesc[UR42], tmem[UR63], tmem[UR46], idesc[UR47], UPT ;  /* 0x00ff2e2a400079ea */ /* 0x0003e2000b80003f */
[----:B------:R-:W-:Y:S01]  /*cb30*/  UMOV UR59, URZ ;  /* 0x000000ff003b7c82 */ /* 0x000fe20008000000 */
[----:B------:R1:W-:Y:S01]  /*cb40*/  UTCHMMA tmem[UR66], gdesc[UR36], tmem[UR65], tmem[UR48], idesc[UR49], UPT ;  /* 0x00ff3024420079ea */ /* 0x0003e2000b800041 */
[----:B------:R1:W-:Y:S01]  /*cb50*/  UTCHMMA tmem[UR68], gdesc[UR34], tmem[UR67], tmem[UR50], idesc[UR51], UPT ;  /* 0x00ff3222440079ea */ /* 0x0003e2000b800043 */
[----:B------:R-:W-:Y:S01]  /*cb60*/  UMOV UR77, UR58 ;  /* 0x0000003a004d7c82 */ /* 0x000fe20008000000 */
[----:B------:R1:W-:Y:S01]  /*cb70*/  UTCHMMA tmem[UR70], gdesc[UR32], tmem[UR69], tmem[UR52], idesc[UR53], UPT ;  /* 0x00ff3420460079ea */ /* 0x0003e2000b800045 */
[----:B------:R-:W-:Y:S01]  /*cb80*/  UMOV UR58, 0x0 ;  /* 0x00000000003a7882 */ /* 0x000fe20000000000 */
[----:B------:R-:W-:Y:S01]  /*cb90*/  UMOV UR59, 0x8040490 ;  /* 0x08040490003b7882 */ /* 0x000fe20000000000 */
[----:B------:R1:W-:Y:S01]  /*cba0*/  UTCHMMA tmem[UR72], gdesc[UR30], tmem[UR71], tmem[UR54], idesc[UR55], UPT ;  /* 0x00ff361e480079ea */ /* 0x0003e2000b800047 */
[----:B------:R1:W-:Y:S01]  /*cbb0*/  UTCHMMA tmem[UR74], gdesc[UR28], tmem[UR73], tmem[UR56], idesc[UR57], UPT ;  /* 0x00ff381c4a0079ea */ /* 0x0003e2000b800049 */
[----:B------:R1:W-:Y:S01]  /*cbc0*/  UTCHMMA tmem[UR76], gdesc[UR26], tmem[UR75], tmem[UR58], idesc[UR59], UPT ;  /* 0x00ff3a1a4c0079ea */ /* 0x0003e2000b80004b */
[----:B------:R1:W-:Y:S01]  /*cbd0*/  UTCBAR [UR77], URZ ;  /* 0x000000ff4d0073e9 */ /* 0x0003e200080000ff */
[----:B------:R-:W-:Y:S01]  /*cbe0*/  NOP ;  /* 0x0000000000007918 */ /* 0x000fe20000000000 */
.L_x_16:
[----:B------:R-:W2:Y:S01]  /*cbf0*/  LDL.LU R4, [R1+0x20] ;  /* 0x0000200001047983 */ /* 0x000ea20000300800 */
[----:B------:R-:W-:Y:S01]  /*cc00*/  IADD3 R134, P0, PT, R134, 0x80, RZ ;  /* 0x0000008086867810 */ /* 0x000fe20007f1e0ff */
[----:B------:R-:W-:Y:S01]  /*cc10*/  UIADD3 UR6, UPT, UPT, UR6, 0x1, URZ ;  /* 0x0000000106067890 */ /* 0x000fe2000fffe0ff */
[----:B------:R-:W-:Y:S01]  /*cc20*/  IMAD.MOV.U32 R135, RZ, RZ, R90 ;  /* 0x000000ffff877224 */ /* 0x000fe200078e005a */
[----:B------:R-:W-:Y:S01]  /*cc30*/  UIADD3 UR60, UPT, UPT, UR23, UR60, URZ ;  /* 0x0000003c173c7290 */ /* 0x000fe2000fffe0ff */
[----:B------:R-:W-:Y:S01]  /*cc40*/  IADD3.X R133, PT, PT, RZ, R133, RZ, P0, !PT ;  /* 0x00000085ff857210 */ /* 0x000fe200007fe4ff */
[----:B------:R-:W-:Y:S01]  /*cc50*/  UISETP.GT.AND UP3, UPT, UR6, 0x1, UPT ;  /* 0x000000010600788c */ /* 0x000fe2000bf64270 */
[----:B------:R-:W-:Y:S01]  /*cc60*/  ISETP.GE.U32.AND P0, PT, R134, UR8, PT ;  /* 0x0000000886007c0c */ /* 0x000fe2000bf06070 */
[----:B------:R-:W-:Y:S02]  /*cc70*/  UIADD3 UR22, UPT, UPT, UR19, UR22, URZ ;  /* 0x0000001613167290 */ /* 0x000fe4000fffe0ff */
[----:B-1----:R-:W-:Y:S01]  /*cc80*/  USEL UR44, URZ, 0x1, !UP3 ;  /* 0x00000001ff2c7887 */ /* 0x002fe2000d800000 */
[----:B------:R-:W-:Y:S01]  /*cc90*/  ISETP.GE.U32.AND.EX P0, PT, R133, RZ, PT, P0 ;  /* 0x000000ff8500720c */ /* 0x000fe20003f06100 */
[----:B------:R-:W-:-:S02]  /*cca0*/  USEL UR6, UR6, URZ, !UP3 ;  /* 0x000000ff06067287 */ /* 0x000fc4000d800000 */
[----:B------:R-:W-:Y:S01]  /*ccb0*/  ULOP3.LUT UR44, UR17, UR44, URZ, 0x3c, !UPT ;  /* 0x0000002c112c7292 */ /* 0x000fe2000f8e3cff */
[----:B--2---:R-:W-:-:S05]  /*ccc0*/  FFMA R4, R70, R4, R113 ;  /* 0x0000000446047223 */ /* 0x004fca0000000071 */
[----:B------:R1:W-:Y:S04]  /*ccd0*/  STL [R1+0x20], R4 ;  /* 0x0000200401007387 */ /* 0x0003e80000100800 */
[----:B------:R-:W-:Y:S05]  /*cce0*/  @!P0 BRA `(.L_x_17) ;  /* 0xffffff9400c88947 */ /* 0x000fea000383ffff */
.L_x_12:
[----:B------:R-:W3:Y:S01]  /*ccf0*/  LDL.LU R24, [R1+0x20] ;  /* 0x0000200001187983 */ /* 0x000ee20000300800 */
[----:B------:R-:W-:Y:S01]  /*cd00*/  IMAD.MOV.U32 R5, RZ, RZ, 0x3dc6b27f ;  /* 0x3dc6b27fff057424 */ /* 0x000fe200078e00ff */
[----:B------:R-:W-:Y:S01]  /*cd10*/  UISETP.GE.AND UP1, UPT, UR9, 0x1, UPT ;  /* 0x000000010900788c */ /* 0x000fe2000bf26270 */
[----:B------:R-:W4:Y:S01]  /*cd20*/  LDCU.64 UR12, c[0x0][0x3e0] ;  /* 0x00007c00ff0c77ac */ /* 0x000f220008000a00 */
[C---:B---3--:R-:W-:Y:S01]  /*cd30*/  FMUL R3, R24.reuse, 8388608 ;  /* 0x4b00000018037820 */ /* 0x048fe20000400000 */
[C---:B------:R-:W-:Y:S02]  /*cd40*/  FSETP.GEU.AND P3, PT, R24.reuse, 1.175494350822287508e-38, PT ;  /* 0x008000001800780b */ /* 0x040fe40003f6e000 */
[C---:B------:R-:W-:Y:S02]  /*cd50*/  FSETP.GEU.AND P0, PT, |R24|.reuse, 1.175494350822287508e-38, PT ;  /* 0x008000001800780b */ /* 0x040fe40003f0e200 */
[----:B------:R-:W-:Y:S02]  /*cd60*/  FSEL R28, R3, R24, !P3 ;  /* 0x00000018031c7208 */ /* 0x000fe40005800000 */
[----:B------:R-:W-:-:S03]  /*cd70*/  FSETP.GT.AND P1, PT, |R24|, 8.50705917302346158658e+37, PT ;  /* 0x7e8000001800780b */ /* 0x000fc60003f24200 */
[----:B------:R-:W-:-:S05]  /*cd80*/  VIADD R3, R28, 0xc0cafb0d ;  /* 0xc0cafb0d1c037836 */ /* 0x000fca0000000000 */
[----:B------:R-:W-:-:S04]  /*cd90*/  LOP3.LUT R3, R3, 0xff800000, RZ, 0xc0, !PT ;  /* 0xff80000003037812 */ /* 0x000fc800078ec0ff */
[----:B01----:R-:W-:-:S05]  /*cda0*/  IADD3 R4, PT, PT, R28, -R3, RZ ;  /* 0x800000031c047210 */ /* 0x003fca0007ffe0ff */
[----:B------:R-:W-:-:S04]  /*cdb0*/  FADD R20, R4, -1 ;  /* 0xbf80000004147421 */ /* 0x000fc80000000000 */
[----:B------:R-:W-:-:S04]  /*cdc0*/  FFMA.FTZ R5, R20, R5, -0.16845393180847167969 ;  /* 0xbe2c7f3014057423 */ /* 0x000fc80000010005 */
[----:B------:R-:W-:-:S04]  /*cdd0*/  FFMA.FTZ R5, R20, R5, 0.1716887056827545166 ;  /* 0x3e2fcf2a14057423 */ /* 0x000fc80000010005 */
[----:B------:R-:W-:-:S04]  /*cde0*/  FFMA.FTZ R5, R20, R5, -0.17900948226451873779 ;  /* 0xbe374e4314057423 */ /* 0x000fc80000010005 */
[----:B------:R-:W-:-:S04]  /*cdf0*/  FFMA.FTZ R5, R20, R5, 0.20512372255325317383 ;  /* 0x3e520bf414057423 */ /* 0x000fc80000010005 */
[----:B------:R-:W-:Y:S01]  /*ce00*/  FFMA.FTZ R5, R20, R5, -0.24046532809734344482 ;  /* 0xbe763c8b14057423 */ /* 0x000fe20000010005 */
[----:B----4-:R-:W-:Y:S06]  /*ce10*/  BRA.U !UP1, `(.L_x_18) ;  /* 0x0000000109107547 */ /* 0x010fec000b800000 */
[----:B------:R-:W-:-:S06]  /*ce20*/  USHF.L.U32 UR17, UR17, 0x1f, URZ ;  /* 0x0000001f11117899 */ /* 0x000fcc00080006ff */
[----:B------:R-:W-:-:S04]  /*ce30*/  IMAD.U32 R4, RZ, RZ, UR17 ;  /* 0x00000011ff047e24 */ /* 0x000fc8000f8e00ff */
[----:B------:R-:W0:Y:S02]  /*ce40*/  SYNCS.PHASECHK.TRANS64.TRYWAIT P2, [UR16], R4 ;  /* 0x00000004ff0075a7 */ /* 0x000e240008041110 */
[----:B0-----:R-:W-:Y:S05]  /*ce50*/  @!P2 BRA `(.L_x_19) ;  /* 0x0000000c009ca947 */ /* 0x001fea0003800000 */
.L_x_18:
[----:B------:R-:W-:Y:S01]  /*ce60*/  BAR.SYNC.DEFER_BLOCKING 0x0 ;  /* 0x0000000000007b1d */ /* 0x000fe20000010000 */
[----:B------:R-:W-:Y:S01]  /*ce70*/  LOP3.LUT P6, RZ, R0, 0xff, RZ, 0xc0, !PT ;  /* 0x000000ff00ff7812 */ /* 0x000fe200078cc0ff */
[----:B------:R-:W-:Y:S01]  /*ce80*/  FFMA.FTZ R5, R20, R5, 0.28857114911079406738 ;  /* 0x3e93bf9914057423 */ /* 0x000fe20000010005 */
[----:B------:R-:W-:Y:S01]  /*ce90*/  @P1 FMUL R24, R24, 0.25 ;  /* 0x3e80000018181820 */ /* 0x000fe20000400000 */
[----:B------:R-:W-:Y:S01]  /*cea0*/  ISETP.GE.U32.AND P2, PT, R28, 0x7f800000, PT ;  /* 0x7f8000001c00780c */ /* 0x000fe20003f46070 */
[----:B------:R-:W-:Y:S01]  /*ceb0*/  UIMAD UR8, UR4, UR12, URZ ;  /* 0x0000000c040872a4 */ /* 0x000fe2000f8e02ff */
[----:B------:R-:W-:Y:S02]  /*cec0*/  FFMA.FTZ R21, R20, R5, -0.36067417263984680176 ;  /* 0xbeb8aa4914157423 */ /* 0x000fe40000010005 */
[----:B------:R-:W0:Y:S01]  /*ced0*/  LDC.64 R26, c[0x0][0x398] ;  /* 0x0000e600ff1a7b82 */ /* 0x000e220000000a00 */
[----:B------:R-:W-:Y:S01]  /*cee0*/  @!P0 FMUL R24, R24, 16777216 ;  /* 0x4b80000018188820 */ /* 0x000fe20000400000 */
[----:B------:R-:W-:Y:S01]  /*cef0*/  FSEL R0, RZ, -23, P3 ;  /* 0xc1b80000ff007808 */ /* 0x000fe20001800000 */
[----:B------:R-:W-:Y:S01]  /*cf00*/  FFMA.FTZ R21, R20, R21, 0.48089820146560668945 ;  /* 0x3ef6384a14157423 */ /* 0x000fe20000010015 */
[----:B------:R-:W-:Y:S01]  /*cf10*/  I2FP.F32.S32 R3, R3 ;  /* 0x0000000300037245 */ /* 0x000fe20000201400 */
[----:B------:R1:W3:Y:S01]  /*cf20*/  MUFU.RCP R23, R24 ;  /* 0x0000001800177308 */ /* 0x0002e20000001000 */
[----:B------:R-:W-:-:S02]  /*cf30*/  IMAD R22, R2, UR13, RZ ;  /* 0x0000000d02167c24 */ /* 0x000fc4000f8e02ff */
[C---:B------:R-:W-:Y:S01]  /*cf40*/  FFMA.FTZ R21, R20.reuse, R21, -0.72134751081466674805 ;  /* 0xbf38aa3b14157423 */ /* 0x040fe20000010015 */
[----:B------:R-:W4:Y:S01]  /*cf50*/  LDC R51, c[0x0][0x3e8] ;  /* 0x0000fa00ff337b82 */ /* 0x000f220000000800 */
[----:B------:R-:W-:Y:S01]  /*cf60*/  USHF.L.U32 UR6, UR8, 0x1, URZ ;  /* 0x0000000108067899 */ /* 0x000fe200080006ff */
[----:B------:R-:W-:Y:S01]  /*cf70*/  FFMA.FTZ R0, R3, 1.1920928955078125e-07, R0 ;  /* 0x3400000003007823 */ /* 0x000fe20000010000 */
[----:B------:R-:W-:Y:S01]  /*cf80*/  FMUL R21, R20, R21 ;  /* 0x0000001514157220 */ /* 0x000fe20000400000 */
[C---:B------:R-:W-:Y:S01]  /*cf90*/  SHF.L.U32 R3, R22.reuse, 0x1, RZ ;  /* 0x0000000116037819 */ /* 0x040fe200000006ff */
[----:B------:R-:W-:Y:S01]  /*cfa0*/  UIMAD.WIDE UR8, UR8, 0x2, URZ ;  /* 0x00000002080878a5 */ /* 0x000fe2000f8e02ff */
[----:B------:R-:W-:-:S04]  /*cfb0*/  IMAD.HI R22, R22, 0x2, RZ ;  /* 0x0000000216167827 */ /* 0x000fc800078e02ff */
[----:B------:R-:W-:Y:S01]  /*cfc0*/  FMUL R21, R20, R21 ;  /* 0x0000001514157220 */ /* 0x000fe20000400000 */
[----:B------:R-:W-:Y:S01]  /*cfd0*/  FSETP.NEU.AND P3, PT, R28, RZ, PT ;  /* 0x000000ff1c00720b */ /* 0x000fe20003f6d000 */
[----:B------:R-:W5:Y:S02]  /*cfe0*/  @!P6 SYNCS.CCTL.IV [UR5+0x5000] ;  /* 0x00500000ff00e9b1 */ /* 0x000f640008000005 */
[----:B-----5:R-:W-:Y:S01]  /*cff0*/  BAR.SYNC.DEFER_BLOCKING 0x0 ;  /* 0x0000000000007b1d */ /* 0x020fe20000010000 */
[----:B------:R-:W-:-:S04]  /*d000*/  FFMA.FTZ R21, R20, 1.4426950216293334961, R21 ;  /* 0x3fb8aa3b14157823 */ /* 0x000fc80000010015 */
[----:B------:R-:W-:Y:S01]  /*d010*/  FADD R0, R0, R21 ;  /* 0x0000001500007221 */ /* 0x000fe20000000000 */
[----:B0-----:R-:W-:Y:S01]  /*d020*/  IADD3 R20, P4, P5, R3, UR6, R26 ;  /* 0x0000000603147c10 */ /* 0x001fe2000fd9e01a */
[----:B------:R-:W-:Y:S01]  /*d030*/  @P2 IMAD.MOV.U32 R3, RZ, RZ, 0x7f800000 ;  /* 0x7f800000ff032424 */ /* 0x000fe200078e00ff */
[----:B------:R-:W0:Y:S02]  /*d040*/  LDTM.x16 R4, tmem[UR10] ;  /* 0x0000000a000479ee */ /* 0x000e240008240000 */
[----:B------:R-:W-:Y:S01]  /*d050*/  IADD3.X R21, PT, PT, R22, UR9, R27, P4, P5 ;  /* 0x0000000916157c10 */ /* 0x000fe2000a7ea41b */
[----:B------:R-:W-:Y:S01]  /*d060*/  @P2 FFMA.FTZ R0, R28, R3, +INF ;  /* 0x7f8000001c002423 */ /* 0x000fe20000010003 */
[C---:B----4-:R-:W-:Y:S02]  /*d070*/  IMAD R55, R51.reuse, 0x18, RZ ;  /* 0x0000001833377824 */ /* 0x050fe400078e02ff */
[C---:B------:R-:W-:Y:S02]  /*d080*/  IMAD R29, R51.reuse, 0x14, RZ ;  /* 0x00000014331d7824 */ /* 0x040fe400078e02ff */
[----:B------:R-:W-:Y:S01]  /*d090*/  FSEL R3, R0, -INF , P3 ;  /* 0xff80000000037808 */ /* 0x000fe20001800000 */
[----:B------:R-:W-:Y:S01]  /*d0a0*/  IMAD R59, R51, 0x1c, RZ ;  /* 0x0000001c333b7824 */ /* 0x000fe200078e02ff */
[-C--:B------:R-:W-:Y:S01]  /*d0b0*/  IADD3 R28, P4, PT, R55, R20.reuse, RZ ;  /* 0x00000014371c7210 */ /* 0x080fe20007f9e0ff */
[----:B------:R-:W-:Y:S01]  /*d0c0*/  IMAD R25, R51, 0x12, RZ ;  /* 0x0000001233197824 */ /* 0x000fe200078e02ff */
[----:B-1----:R-:W-:Y:S01]  /*d0d0*/  IADD3 R24, P3, PT, R29, R20, RZ ;  /* 0x000000141d187210 */ /* 0x002fe20007f7e0ff */
[----:B------:R-:W-:-:S02]  /*d0e0*/  IMAD R33, R51, 0xe, RZ ;  /* 0x0000000e33217824 */ /* 0x000fc400078e02ff */
[----:B------:R-:W-:Y:S01]  /*d0f0*/  FFMA R37, R3, 0.69314718246459960938, R90 ;  /* 0x3f31721803257823 */ /* 0x000fe2000000005a */
[----:B------:R-:W1:Y:S01]  /*d100*/  @!P6 SYNCS.CCTL.IV [UR5+0x5008] ;  /* 0x00500800ff00e9b1 */ /* 0x000e620008000005 */
[-C--:B------:R-:W-:Y:S01]  /*d110*/  IADD3 R32, P5, PT, R59, R20.reuse, RZ ;  /* 0x000000143b207210 */ /* 0x080fe20007fbe0ff */
[----:B------:R-:W-:Y:S01]  /*d120*/  IMAD.SHL.U32 R3, R51, 0x2, RZ ;  /* 0x0000000233037824 */ /* 0x000fe200078e00ff */
[----:B------:R-:W-:Y:S01]  /*d130*/  IADD3 R22, P2, PT, R25, R20, RZ ;  /* 0x0000001419167210 */ /* 0x000fe20007f5e0ff */
[----:B------:R-:W-:Y:S01]  /*d140*/  NOP ;  /* 0x0000000000007918 */ /* 0x000fe20000000000 */
[----:B------:R-:W4:Y:S01]  /*d150*/  LDCU UR5, c[0x0][0x3ec] ;  /* 0x00007d80ff0577ac */ /* 0x000f220008000800 */
[----:B------:R-:W-:Y:S02]  /*d160*/  IMAD R53, R51, 0x16, RZ ;  /* 0x0000001633357824 */ /* 0x000fe400078e02ff */
[----:B0-----:R-:W-:Y:S01]  /*d170*/  @P1 FMUL R15, R15, 0.25 ;  /* 0x3e8000000f0f1820 */ /* 0x001fe20000400000 */
[----:B------:R-:W-:Y:S01]  /*d180*/  @P1 FMUL R6, R6, 0.25 ;  /* 0x3e80000006061820 */ /* 0x000fe20000400000 */
[----:B------:R-:W-:Y:S01]  /*d190*/  @P1 FMUL R7, R7, 0.25 ;  /* 0x3e80000007071820 */ /* 0x000fe20000400000 */
[----:B------:R-:W-:Y:S01]  /*d1a0*/  @P1 FMUL R9, R9, 0.25 ;  /* 0x3e80000009091820 */ /* 0x000fe20000400000 */
[----:B------:R-:W-:Y:S01]  /*d1b0*/  @!P0 FMUL R15, R15, 16777216 ;  /* 0x4b8000000f0f8820 */ /* 0x000fe20000400000 */
[----:B------:R-:W-:Y:S01]  /*d1c0*/  @P1 FMUL R13, R13, 0.25 ;  /* 0x3e8000000d0d1820 */ /* 0x000fe20000400000 */
[----:B------:R-:W-:Y:S01]  /*d1d0*/  @P1 FMUL R14, R14, 0.25 ;  /* 0x3e8000000e0e1820 */ /* 0x000fe20000400000 */
[----:B------:R-:W-:Y:S01]  /*d1e0*/  @P1 FMUL R4, R4, 0.25 ;  /* 0x3e80000004041820 */ /* 0x000fe20000400000 */
[----:B------:R-:W-:Y:S01]  /*d1f0*/  @P1 FMUL R5, R5, 0.25 ;  /* 0x3e80000005051820 */ /* 0x000fe20000400000 */
[----:B------:R-:W-:Y:S01]  /*d200*/  @!P0 FMUL R6, R6, 16777216 ;  /* 0x4b80000006068820 */ /* 0x000fe20000400000 */
[----:B------:R-:W-:Y:S01]  /*d210*/  @!P0 FMUL R7, R7, 16777216 ;  /* 0x4b80000007078820 */ /* 0x000fe20000400000 */
[----:B------:R-:W-:Y:S01]  /*d220*/  @!P0 FMUL R9, R9, 16777216 ;  /* 0x4b80000009098820 */ /* 0x000fe20000400000 */
[----:B---3--:R-:W-:Y:S01]  /*d230*/  FMUL R45, R23, R15 ;  /* 0x0000000f172d7220 */ /* 0x008fe20000400000 */
[----:B------:R-:W-:Y:S01]  /*d240*/  @!P0 FMUL R13, R13, 16777216 ;  /* 0x4b8000000d0d8820 */ /* 0x000fe20000400000 */
[----:B------:R-:W-:Y:S01]  /*d250*/  @!P0 FMUL R14, R14, 16777216 ;  /* 0x4b8000000e0e8820 */ /* 0x000fe20000400000 */
[----:B------:R-:W-:-:S02]  /*d260*/  IMAD R15, R51, 0xc, RZ ;  /* 0x0000000c330f7824 */ /* 0x000fc400078e02ff */
[----:B------:R-:W-:Y:S01]  /*d270*/  @P1 FMUL R12, R12, 0.25 ;  /* 0x3e8000000c0c1820 */ /* 0x000fe20000400000 */
[----:B------:R-:W-:Y:S01]  /*d280*/  @!P0 FMUL R4, R4, 16777216 ;  /* 0x4b80000004048820 */ /* 0x000fe20000400000 */
[----:B------:R-:W-:Y:S01]  /*d290*/  @!P0 FMUL R5, R5, 16777216 ;  /* 0x4b80000005058820 */ /* 0x000fe20000400000 */
[----:B------:R-:W-:Y:S01]  /*d2a0*/  @P1 FMUL R16, R16, 0.25 ;  /* 0x3e80000010101820 */ /* 0x000fe20000400000 */
[C---:B------:R-:W-:Y:S01]  /*d2b0*/  FMUL R6, R23.reuse, R6 ;  /* 0x0000000617067220 */ /* 0x040fe20000400000 */
[C---:B------:R-:W-:Y:S01]  /*d2c0*/  FMUL R7, R23.reuse, R7 ;  /* 0x0000000717077220 */ /* 0x040fe20000400000 */
[C---:B------:R-:W-:Y:S01]  /*d2d0*/  FMUL R39, R23.reuse, R9 ;  /* 0x0000000917277220 */ /* 0x040fe20000400000 */
[C---:B------:R-:W-:Y:S01]  /*d2e0*/  FMUL R43, R23.reuse, R13 ;  /* 0x0000000d172b7220 */ /* 0x040fe20000400000 */
[----:B------:R-:W-:Y:S01]  /*d2f0*/  FMUL R42, R23, R14 ;  /* 0x0000000e172a7220 */ /* 0x000fe20000400000 */
[C---:B------:R-:W-:Y:S02]  /*d300*/  IMAD R9, R51.reuse, 0x6, RZ ;  /* 0x0000000633097824 */ /* 0x040fe400078e02ff */
[----:B------:R-:W-:Y:S01]  /*d310*/  @P1 FMUL R8, R8, 0.25 ;  /* 0x3e80000008081820 */ /* 0x000fe20000400000 */
[----:B------:R-:W-:Y:S01]  /*d320*/  @!P0 FMUL R12, R12, 16777216 ;  /* 0x4b8000000c0c8820 */ /* 0x000fe20000400000 */
[----:B------:R-:W-:Y:S01]  /*d330*/  IMAD R13, R51, 0xa, RZ ;  /* 0x0000000a330d7824 */ /* 0x000fe200078e02ff */
[----:B------:R-:W-:Y:S01]  /*d340*/  IADD3 R14, P6, PT, R15, R20, RZ ;  /* 0x000000140f0e7210 */ /* 0x000fe20007fde0ff */
[C---:B------:R-:W-:Y:S01]  /*d350*/  FMUL R4, R23.reuse, R4 ;  /* 0x0000000417047220 */ /* 0x040fe20000400000 */
[----:B------:R-:W-:Y:S01]  /*d360*/  FMUL R5, R23, R5 ;  /* 0x0000000517057220 */ /* 0x000fe20000400000 */
[----:B------:R-:W-:Y:S01]  /*d370*/  @!P0 FMUL R16, R16, 16777216 ;  /* 0x4b80000010108820 */ /* 0x000fe20000400000 */
[----:B------:R-:W-:Y:S01]  /*d380*/  F2FP.BF16.F32.PACK_AB R48, R7, R6 ;  /* 0x000000060730723e */ /* 0x000fe200000010ff */
[----:B------:R-:W-:Y:S01]  /*d390*/  @P1 FMUL R10, R10, 0.25 ;  /* 0x3e8000000a0a1820 */ /* 0x000fe20000400000 */
[-C--:B------:R-:W-:Y:S01]  /*d3a0*/  LEA.HI.X.SX32 R29, R15, R21.reuse, 0x1, P4 ;  /* 0x000000150f1d7211 */ /* 0x080fe200020f0eff */
[----:B------:R-:W-:Y:S01]  /*d3b0*/  @P1 FMUL R11, R11, 0.25 ;  /* 0x3e8000000b0b1820 */ /* 0x000fe20000400000 */
[----:B------:R-:W-:Y:S01]  /*d3c0*/  @P1 FMUL R17, R17, 0.25 ;  /* 0x3e80000011111820 */ /* 0x000fe20000400000 */
[----:B------:R-:W-:Y:S01]  /*d3d0*/  @P1 FMUL R18, R18, 0.25 ;  /* 0x3e80000012121820 */ /* 0x000fe20000400000 */
[----:B------:R-:W-:Y:S01]  /*d3e0*/  @P1 FMUL R19, R19, 0.25 ;  /* 0x3e80000013131820 */ /* 0x000fe20000400000 */
[----:B------:R-:W-:Y:S01]  /*d3f0*/  @!P0 FMUL R8, R8, 16777216 ;  /* 0x4b80000008088820 */ /* 0x000fe20000400000 */
[----:B------:R-:W-:Y:S01]  /*d400*/  FMUL R40, R23, R12 ;  /* 0x0000000c17287220 */ /* 0x000fe20000400000 */
[----:B------:R-:W-:Y:S01]  /*d410*/  IMAD R7, R51, 0x5, RZ ;  /* 0x0000000533077824 */ /* 0x000fe200078e02ff */
[-C--:B------:R-:W-:Y:S01]  /*d420*/  LEA.HI.X.SX32 R15, R9, R21.reuse, 0x1, P6 ;  /* 0x00000015090f7211 */ /* 0x080fe200030f0eff */
[----:B------:R-:W-:Y:S01]  /*d430*/  FMUL R44, R23, R16 ;  /* 0x00000010172c7220 */ /* 0x000fe20000400000 */
[C---:B------:R-:W-:Y:S01]  /*d440*/  IADD3 R12, P6, PT, R13.reuse, R20, RZ ;  /* 0x000000140d0c7210 */ /* 0x040fe20007fde0ff */
[----:B------:R-:W-:Y:S01]  /*d450*/  @!P0 FMUL R10, R10, 16777216 ;  /* 0x4b8000000a0a8820 */ /* 0x000fe20000400000 */
[-C--:B------:R-:W-:Y:S01]  /*d460*/  LEA.HI.X.SX32 R25, R13, R21.reuse, 0x1, P3 ;  /* 0x000000150d197211 */ /* 0x080fe200018f0eff */
[----:B------:R-:W-:Y:S01]  /*d470*/  @!P0 FMUL R11, R11, 16777216 ;  /* 0x4b8000000b0b8820 */ /* 0x000fe20000400000 */
[----:B------:R-:W-:Y:S01]  /*d480*/  F2FP.BF16.F32.PACK_AB R46, R5, R4 ;  /* 0x00000004052e723e */ /* 0x000fe200000010ff */
[----:B------:R-:W-:Y:S01]  /*d490*/  @!P0 FMUL R17, R17, 16777216 ;  /* 0x4b80000011118820 */ /* 0x000fe20000400000 */
[----:B------:R-:W-:Y:S01]  /*d4a0*/  IADD3 R16, P3, PT, R33, R20, RZ ;  /* 0x0000001421107210 */ /* 0x000fe20007f7e0ff */
[----:B------:R-:W-:Y:S01]  /*d4b0*/  @!P0 FMUL R18, R18, 16777216 ;  /* 0x4b80000012128820 */ /* 0x000fe20000400000 */
[----:B------:R-:W-:Y:S01]  /*d4c0*/  @!P0 FMUL R19, R19, 16777216 ;  /* 0x4b80000013138820 */ /* 0x000fe20000400000 */
[----:B------:R-:W-:Y:S01]  /*d4d0*/  FMUL R36, R23, R8 ;  /* 0x0000000817247220 */ /* 0x000fe20000400000 */
[----:B------:R-:W-:Y:S01]  /*d4e0*/  IMAD R5, R51, 0x3, RZ ;  /* 0x0000000333057824 */ /* 0x000fe200078e02ff */
[----:B------:R-:W-:Y:S01]  /*d4f0*/  LEA.HI.X.SX32 R33, R33, R21, 0x1, P5 ;  /* 0x0000001521217211 */ /* 0x000fe200028f0eff */
[----:B------:R-:W-:Y:S01]  /*d500*/  STG.E.U16 desc[UR20][R20.64], R46 ;  /* 0x0000002e14007986 */ /* 0x000fe2000c101514 */
[-C--:B------:R-:W-:Y:S01]  /*d510*/  IADD3 R8, P0, PT, R9, R20.reuse, RZ ;  /* 0x0000001409087210 */ /* 0x080fe20007f1e0ff */
[----:B------:R-:W-:Y:S01]  /*d520*/  FMUL R47, R23, R17 ;  /* 0x00000011172f7220 */ /* 0x000fe20000400000 */
[----:B------:R-:W-:Y:S01]  /*d530*/  LEA.HI.X.SX32 R13, R7, R21, 0x1, P6 ;  /* 0x00000015070d7211 */ /* 0x000fe200030f0eff */
[C---:B------:R-:W-:Y:S01]  /*d540*/  IMAD R17, R51.reuse, 0x7, RZ ;  /* 0x0000000733117824 */ /* 0x040fe200078e02ff */
[----:B------:R-:W-:Y:S01]  /*d550*/  LEA R6, P5, R51, R20, 0x2 ;  /* 0x0000001433067211 */ /* 0x000fe200078a10ff */
[----:B------:R-:W-:Y:S01]  /*d560*/  FMUL R38, R23, R10 ;  /* 0x0000000a17267220 */ /* 0x000fe20000400000 */
[----:B------:R-:W-:Y:S01]  /*d570*/  IADD3 R4, P6, PT, R3, R20, RZ ;  /* 0x0000001403047210 */ /* 0x000fe20007fde0ff */
[----:B------:R-:W-:Y:S01]  /*d580*/  FMUL R41, R23, R11 ;  /* 0x0000000b17297220 */ /* 0x000fe20000400000 */
[-C--:B------:R-:W-:Y:S01]  /*d590*/  LEA.HI.X.SX32 R9, R5, R21.reuse, 0x1, P0 ;  /* 0x0000001505097211 */ /* 0x080fe200000f0eff */
[----:B------:R-:W-:Y:S01]  /*d5a0*/  FMUL R0, R23, R18 ;  /* 0x0000001217007220 */ /* 0x000fe20000400000 */
[----:B------:R-:W-:Y:S01]  /*d5b0*/  LEA.HI.X.SX32 R7, R3, R21, 0x1, P5 ;  /* 0x0000001503077211 */ /* 0x000fe200028f0eff */
[----:B------:R-:W-:Y:S01]  /*d5c0*/  FMUL R49, R23, R19 ;  /* 0x0000001317317220 */ /* 0x000fe20000400000 */
[CC--:B------:R-:W-:Y:S01]  /*d5d0*/  LEA.HI.X.SX32 R5, R51.reuse, R21.reuse, 0x1, P6 ;  /* 0x0000001533057211 */ /* 0x0c0fe200030f0eff */
[C---:B------:R-:W-:Y:S01]  /*d5e0*/  IMAD R23, R51.reuse, 0x9, RZ ;  /* 0x0000000933177824 */ /* 0x040fe200078e02ff */
[----:B------:R-:W-:Y:S01]  /*d5f0*/  PRMT R3, R46, 0x7632, R3 ;  /* 0x000076322e037816 */ /* 0x000fe20000000003 */
[----:B------:R-:W-:Y:S01]  /*d600*/  IMAD R61, R51, 0x1e, RZ ;  /* 0x0000001e333d7824 */ /* 0x000fe200078e02ff */
[-C--:B------:R-:W-:Y:S01]  /*d610*/  LEA.HI.X.SX32 R17, R17, R21.reuse, 0x1, P3 ;  /* 0x0000001511117211 */ /* 0x080fe200018f0eff */
[----:B----4-:R-:W-:Y:S01]  /*d620*/  UIMAD UR4, UR4, UR5, URZ ;  /* 0x00000005040472a4 */ /* 0x010fe2000f8e02ff */
[C---:B------:R-:W-:Y:S01]  /*d630*/  SHF.L.U32 R11, R51.reuse, 0x2, RZ ;  /* 0x00000002330b7819 */ /* 0x040fe200000006ff */
[----:B------:R0:W-:Y:S01]  /*d640*/  STG.E.U16 desc[UR20][R4.64], R3 ;  /* 0x0000000304007986 */ /* 0x0001e2000c101514 */
[C---:B------:R-:W-:Y:S01]  /*d650*/  LEA R10, P3, R51.reuse, R20, 0x3 ;  /* 0x00000014330a7211 */ /* 0x040fe200078618ff */
[----:B------:R-:W-:Y:S01]  /*d660*/  IMAD.SHL.U32 R19, R51, 0x8, RZ ;  /* 0x0000000833137824 */ /* 0x000fe200078e00ff */
[----:B------:R-:W-:Y:S01]  /*d670*/  F2FP.BF16.F32.PACK_AB R36, R39, R36 ;  /* 0x000000242724723e */ /* 0x000fe200000010ff */
[----:B------:R3:W-:Y:S01]  /*d680*/  STG.E.U16 desc[UR20][R6.64], R48 ;  /* 0x0000003006007986 */ /* 0x0007e2000c101514 */
[----:B------:R-:W-:Y:S01]  /*d690*/  F2FP.BF16.F32.PACK_AB R38, R41, R38 ;  /* 0x000000262926723e */ /* 0x000fe200000010ff */
[----:B------:R-:W-:Y:S01]  /*d6a0*/  IMAD R57, R51, 0x1a, RZ ;  /* 0x0000001a33397824 */ /* 0x000fe200078e02ff */
[-C--:B------:R-:W-:Y:S01]  /*d6b0*/  LEA.HI.X.SX32 R11, R11, R21.reuse, 0x1, P3 ;  /* 0x000000150b0b7211 */ /* 0x080fe200018f0eff */
[----:B------:R-:W-:Y:S01]  /*d6c0*/  IMAD R27, R51, 0xb, RZ ;  /* 0x0000000b331b7824 */ /* 0x000fe200078e02ff */
[-C--:B------:R-:W-:Y:S01]  /*d6d0*/  LEA.HI.X.SX32 R23, R23, R21.reuse, 0x1, P2 ;  /* 0x0000001517177211 */ /* 0x080fe200010f0eff */
[C---:B------:R-:W-:Y:S01]  /*d6e0*/  IMAD R35, R51.reuse, 0xf, RZ ;  /* 0x0000000f33237824 */ /* 0x040fe200078e02ff */
[C---:B------:R-:W-:Y:S01]  /*d6f0*/  LEA R18, P2, R51.reuse, R20, 0x4 ;  /* 0x0000001433127211 */ /* 0x040fe200078420ff */
[----:B------:R-:W-:Y:S01]  /*d700*/  USHF.L.U32 UR6, UR4, 0x2, URZ ;  /* 0x0000000204067899 */ /* 0x000fe200080006ff */
[----:B0-----:R-:W-:Y:S01]  /*d710*/  PRMT R5, R48, 0x7632, R5 ;  /* 0x0000763230057816 */ /* 0x001fe20000000005 */
[----:B------:R-:W-:Y:S01]  /*d720*/  IMAD R31, R51, 0xd, RZ ;  /* 0x0000000d331f7824 */ /* 0x000fe200078e02ff */
[----:B------:R-:W-:Y:S01]  /*d730*/  PRMT R3, R38, 0x7632, R3 ;  /* 0x0000763226037816 */ /* 0x000fe20000000003 */
[----:B---3--:R-:W0:Y:S01]  /*d740*/  LDC.64 R6, c[0x0][0x3a0] ;  /* 0x0000e800ff067b82 */ /* 0x008e220000000a00 */
[----:B------:R-:W-:Y:S01]  /*d750*/  F2FP.BF16.F32.PACK_AB R40, R43, R40 ;  /* 0x000000282b28723e */ /* 0x000fe200000010ff */
[----:B------:R3:W-:Y:S01]  /*d760*/  STG.E.U16 desc[UR20][R8.64], R5 ;  /* 0x0000000508007986 */ /* 0x0007e2000c101514 */
[-C--:B------:R-:W-:Y:S01]  /*d770*/  IADD3 R26, P1, PT, R53, R20.reuse, RZ ;  /* 0x00000014351a7210 */ /* 0x080fe20007f3e0ff */
[----:B------:R-:W-:Y:S01]  /*d780*/  UIMAD.WIDE UR4, UR4, 0x4, URZ ;  /* 0x00000004040478a5 */ /* 0x000fe2000f8e02ff */
[----:B------:R-:W-:Y:S01]  /*d790*/  IADD3 R34, P0, PT, R61, R20, RZ ;  /* 0x000000143d227210 */ /* 0x000fe20007f1e0ff */
[----:B------:R4:W-:Y:S01]  /*d7a0*/  STG.E.U16 desc[UR20][R10.64], R36 ;  /* 0x000000240a007986 */ /* 0x0009e2000c101514 */
[----:B------:R-:W-:Y:S01]  /*d7b0*/  F2FP.BF16.F32.PACK_AB R42, R45, R42 ;  /* 0x0000002a2d2a723e */ /* 0x000fe200000010ff */
[----:B------:R-:W-:Y:S01]  /*d7c0*/  IMAD.HI R4, R2, 0x4, RZ ;  /* 0x0000000402047827 */ /* 0x000fe200078e02ff */
[----:B------:R-:W-:-:S02]  /*d7d0*/  LEA.HI.X.SX32 R19, R19, R21, 0x1, P2 ;  /* 0x0000001513137211 */ /* 0x000fc400010f0eff */
[----:B------:R-:W-:Y:S02]  /*d7e0*/  IADD3 R30, P4, PT, R57, R20, RZ ;  /* 0x00000014391e7210 */ /* 0x000fe40007f9e0ff */
[----:B------:R-:W-:Y:S02]  /*d7f0*/  F2FP.BF16.F32.PACK_AB R44, R47, R44 ;  /* 0x0000002c2f2c723e */ /* 0x000fe400000010ff */
[----:B---3--:R-:W-:Y:S02]  /*d800*/  PRMT R9, R36, 0x7632, R9 ;  /* 0x0000763224097816 */ /* 0x008fe40000000009 */
[-C--:B------:R-:W-:Y:S02]  /*d810*/  LEA.HI.X.SX32 R27, R27, R21.reuse, 0x1, P1 ;  /* 0x000000151b1b7211 */ /* 0x080fe400008f0eff */
[----:B----4-:R-:W-:Y:S01]  /*d820*/  PRMT R11, R40, 0x7632, R11 ;  /* 0x00007632280b7816 */ /* 0x010fe2000000000b */
[----:B------:R3:W-:Y:S01]  /*d830*/  STG.E.U16 desc[UR20][R12.64], R9 ;  /* 0x000000090c007986 */ /* 0x0007e2000c101514 */
[----:B------:R-:W-:-:S02]  /*d840*/  LEA.HI.X.SX32 R35, R35, R21, 0x1, P0 ;  /* 0x0000001523237211 */ /* 0x000fc400000f0eff */
[----:B------:R-:W-:Y:S01]  /*d850*/  F2FP.BF16.F32.PACK_AB R0, R49, R0 ;  /* 0x000000003100723e */ /* 0x000fe200000010ff */
[----:B------:R4:W-:Y:S01]  /*d860*/  STG.E.U16 desc[UR20][R14.64], R38 ;  /* 0x000000260e007986 */ /* 0x0009e2000c101514 */
[----:B------:R-:W-:-:S03]  /*d870*/  LEA.HI.X.SX32 R31, R31, R21, 0x1, P4 ;  /* 0x000000151f1f7211 */ /* 0x000fc600020f0eff */
[----:B------:R5:W-:Y:S01]  /*d880*/  STG.E.U16 desc[UR20][R16.64], R3 ;  /* 0x0000000310007986 */ /* 0x000be2000c101514 */
[----:B---3--:R-:W-:-:S03]  /*d890*/  PRMT R13, R42, 0x7632, R13 ;  /* 0x000076322a0d7816 */ /* 0x008fc6000000000d */
[----:B------:R3:W-:Y:S01]  /*d8a0*/  STG.E.U16 desc[UR20][R18.64], R40 ;  /* 0x0000002812007986 */ /* 0x0007e2000c101514 */
[----:B----4-:R-:W-:-:S03]  /*d8b0*/  PRMT R15, R44, 0x7632, R15 ;  /* 0x000076322c0f7816 */ /* 0x010fc6000000000f */
[----:B------:R3:W-:Y:S01]  /*d8c0*/  STG.E.U16 desc[UR20][R22.64], R11 ;  /* 0x0000000b16007986 */ /* 0x0007e2000c101514 */
[----:B-----5:R-:W-:-:S03]  /*d8d0*/  IMAD.SHL.U32 R3, R2, 0x4, RZ ;  /* 0x0000000402037824 */ /* 0x020fc600078e00ff */
[----:B------:R3:W-:Y:S01]  /*d8e0*/  STG.E.U16 desc[UR20][R24.64], R42 ;  /* 0x0000002a18007986 */ /* 0x0007e2000c101514 */
[----:B------:R-:W-:Y:S02]  /*d8f0*/  PRMT R17, R0, 0x7632, R17 ;  /* 0x0000763200117816 */ /* 0x000fe40000000011 */
[----:B0-----:R-:W-:Y:S01]  /*d900*/  IADD3 R2, P0, P1, R3, UR6, R6 ;  /* 0x0000000603027c10 */ /* 0x001fe2000f91e006 */
[----:B------:R3:W-:Y:S03]  /*d910*/  STG.E.U16 desc[UR20][R26.64], R13 ;  /* 0x0000000d1a007986 */ /* 0x0007e6000c101514 */
[----:B------:R-:W-:Y:S01]  /*d920*/  IADD3.X R3, PT, PT, R4, UR5, R7, P0, P1 ;  /* 0x0000000504037c10 */ /* 0x000fe200087e2407 */
[----:B------:R3:W-:Y:S04]  /*d930*/  STG.E.U16 desc[UR20][R28.64], R44 ;  /* 0x0000002c1c007986 */ /* 0x0007e8000c101514 */
[----:B------:R3:W-:Y:S04]  /*d940*/  STG.E.U16 desc[UR20][R30.64], R15 ;  /* 0x0000000f1e007986 */ /* 0x0007e8000c101514 */
[----:B------:R3:W-:Y:S04]  /*d950*/  STG.E.U16 desc[UR20][R32.64], R0 ;  /* 0x0000000020007986 */ /* 0x0007e8000c101514 */
[----:B------:R3:W-:Y:S04]  /*d960*/  STG.E.U16 desc[UR20][R34.64], R17 ;  /* 0x0000001122007986 */ /* 0x0007e8000c101514 */
[----:B------:R3:W-:Y:S01]  /*d970*/  STG.E desc[UR20][R2.64], R37 ;  /* 0x0000002502007986 */ /* 0x0007e2000c101914 */
[----:B-1----:R-:W-:Y:S06]  /*d980*/  BAR.SYNC.DEFER_BLOCKING 0x0 ;  /* 0x0000000000007b1d */ /* 0x002fec0000010000 */
[----:B------:R-:W-:Y:S05]  /*d990*/  BRA.U UP0, `(.L_x_20) ;  /* 0x0000000100a07547 */ /* 0x000fea000b800000 */
[----:B------:R-:W0:Y:S01]  /*d9a0*/  S2UR UR5, SR_CgaCtaId ;  /* 0x00000000000579c3 */ /* 0x000e220000008800 */
[----:B------:R-:W-:Y:S01]  /*d9b0*/  NOP ;  /* 0x0000000000007918 */ /* 0x000fe20000000000 */
[----:B------:R-:W-:Y:S01]  /*d9c0*/  UMOV UR4, 0x50 ;  /* 0x0000005000047882 */ /* 0x000fe20000000000 */
[----:B---3--:R-:W-:Y:S01]  /*d9d0*/  MOV R0, UR7 ;  /* 0x0000000700007c02 */ /* 0x008fe20008000f00 */
[----:B------:R-:W-:Y:S02]  /*d9e0*/  IMAD.MOV.U32 R3, RZ, RZ, 0xffff ;  /* 0x0000ffffff037424 */ /* 0x000fe400078e00ff */
[----:B------:R-:W-:Y:S01]  /*d9f0*/  IMAD.MOV.U32 R7, RZ, RZ, 0x1 ;  /* 0x00000001ff077424 */ /* 0x000fe200078e00ff */
[----:B------:R-:W-:-:S04]  /*da00*/  LOP3.LUT R0, R0, 0xffff, RZ, 0xc0, !PT ;  /* 0x0000ffff00007812 */ /* 0x000fc800078ec0ff */
[----:B------:R-:W-:-:S04]  /*da10*/  SHF.R.U32.HI R0, RZ, 0x5, R0 ;  /* 0x00000005ff007819 */ /* 0x000fc80000011600 */
[----:B------:R-:W-:Y:S02]  /*da20*/  IADD3 R2, PT, PT, R0, 0x10, RZ ;  /* 0x0000001000027810 */ /* 0x000fe40007ffe0ff */
[----:B------:R-:W-:Y:S01]  /*da30*/  SHF.L.U32 R0, R3, R0, RZ ;  /* 0x0000000003007219 */ /* 0x000fe200000006ff */
[----:B0-----:R-:W-:Y:S01]  /*da40*/  ULEA UR6, UR5, UR4, 0x18 ;  /* 0x0000000405067291 */ /* 0x001fe2000f8ec0ff */
[----:B------:R-:W-:-:S04]  /*da50*/  SHF.L.U32 R3, R7, R2, RZ ;  /* 0x0000000207037219 */ /* 0x000fc800000006ff */
[----:B------:R-:W-:-:S04]  /*da60*/  LOP3.LUT R0, R3, R0, RZ, 0xfc, !PT ;  /* 0x0000000003007212 */ /* 0x000fc800078efcff */
[----:B------:R-:W0:Y:S01]  /*da70*/  LDS R5, [UR6] ;  /* 0x00000006ff057984 */ /* 0x000e220008000800 */
[C---:B------:R-:W-:Y:S02]  /*da80*/  LOP3.LUT R2, R0.reuse, 0xffff, RZ, 0xc0, !PT ;  /* 0x0000ffff00027812 */ /* 0x040fe400078ec0ff */
[----:B0-----:R-:W-:-:S04]  /*da90*/  LOP3.LUT R3, R0, 0xffff, R5, 0x80, !PT ;  /* 0x0000ffff00037812 */ /* 0x001fc800078e8005 */
[----:B------:R-:W-:-:S13]  /*daa0*/  ISETP.NE.AND P0, PT, R3, R2, PT ;  /* 0x000000020300720c */ /* 0x000fda0003f05270 */
[----:B------:R-:W-:Y:S05]  /*dab0*/  @P0 BRA `(.L_x_21) ;  /* 0x0000000000500947 */ /* 0x000fea0003800000 */
[----:B------:R-:W-:Y:S02]  /*dac0*/  SHF.R.U32.HI R5, RZ, 0x10, R5 ;  /* 0x00000010ff057819 */ /* 0x000fe40000011605 */
[----:B------:R-:W-:-:S04]  /*dad0*/  SHF.R.U32.HI R2, RZ, 0x10, R0 ;  /* 0x00000010ff027819 */ /* 0x000fc80000011600 */
[----:B------:R-:W-:-:S04]  /*dae0*/  LOP3.LUT R5, R5, R2, RZ, 0xc0, !PT ;  /* 0x0000000205057212 */ /* 0x000fc800078ec0ff */
[----:B------:R-:W-:-:S13]  /*daf0*/  ISETP.NE.AND P0, PT, R5, R2, PT ;  /* 0x000000020500720c */ /* 0x000fda0003f05270 */
[----:B------:R-:W-:Y:S05]  /*db00*/  @P0 BRA `(.L_x_22) ;  /* 0x0000000000300947 */ /* 0x000fea0003800000 */
[----:B------:R-:W-:Y:S01]  /*db10*/  R2UR UR4, R0 ;  /* 0x00000000000472ca */ /* 0x000fe200000e0000 */
[----:B------:R-:W-:Y:S01]  /*db20*/  VOTEU.ANY UR5, UPT, PT ;  /* 0x0000000000057886 */ /* 0x000fe200038e0100 */
[----:B------:R-:W0:Y:S01]  /*db30*/  S2R R0, SR_LANEID ;  /* 0x0000000000007919 */ /* 0x000e220000000000 */
[----:B------:R-:W-:-:S10]  /*db40*/  UFLO.U32 UR5, UR5 ;  /* 0x00000005000572bd */ /* 0x000fd400080e0000 */
[----:B------:R-:W-:-:S06]  /*db50*/  ULOP3.LUT UR4, URZ, UR4, URZ, 0x33, !UPT ;  /* 0x00000004ff047292 */ /* 0x000fcc000f8e33ff */
[----:B------:R-:W-:-:S04]  /*db60*/  IMAD.U32 R2, RZ, RZ, UR4 ;  /* 0x00000004ff027e24 */ /* 0x000fc8000f8e00ff */
[----:B--2---:R-:W1:Y:S02]  /*db70*/  REDUX UR7, R2 ;  /* 0x00000000020773c4 */ /* 0x004e640000000000 */
[----:B------:R4:W-:Y:S01]  /*db80*/  UTCATOMSWS.AND URZ, UR4 ;  /* 0x0000000400ff79e3 */ /* 0x0009e20008000000 */
[----:B0-----:R-:W-:Y:S01]  /*db90*/  ISETP.EQ.U32.AND P0, PT, R0, UR5, PT ;  /* 0x0000000500007c0c */ /* 0x001fe2000bf02070 */
[----:B-1----:R-:W-:-:S12]  /*dba0*/  IMAD.U32 R0, RZ, RZ, UR7 ;  /* 0x00000007ff007e24 */ /* 0x002fd8000f8e00ff */
[----:B------:R4:W-:Y:S01]  /*dbb0*/  @P0 ATOMS.AND RZ, [UR6], R0 ;  /* 0x00000000ffff098c */ /* 0x0009e2000a800006 */
[----:B------:R-:W-:Y:S05]  /*dbc0*/  BRA `(.L_x_20) ;  /* 0x0000000000147947 */ /* 0x000fea0003800000 */
.L_x_22:
[----:B------:R-:W-:-:S07]  /*dbd0*/  MOV R2, 0xdbf0 ;  /* 0x0000dbf000027802 */ /* 0x000fce0000000f00 */
[----:B--2---:R-:W-:Y:S05]  /*dbe0*/  CALL.REL.NOINC `($__internal_0_$__cuda_sm10x_tcgen05_guardrail_trap_col_being_dealloced_not_returned_by_alloc) ;  /* 0x0000000000447944 */ /* 0x004fea0003c00000 */
[----:B------:R-:W-:Y:S05]  /*dbf0*/  BRA `(.L_x_20) ;  /* 0x0000000000087947 */ /* 0x000fea0003800000 */
.L_x_21:
[----:B------:R-:W-:-:S07]  /*dc00*/  MOV R2, 0xdc20 ;  /* 0x0000dc2000027802 */ /* 0x000fce0000000f00 */
[----:B--2---:R-:W-:Y:S05]  /*dc10*/  CALL.REL.NOINC `($__internal_2_$__cuda_sm10x_tcgen05_guardrail_trap_unallocated_columns_being_dealloced) ;  /* 0x0000000000507944 */ /* 0x004fea0003c00000 */
.L_x_20:
[----:B------:R-:W-:Y:S01]  /*dc20*/  NOP ;  /* 0x0000000000007918 */ /* 0x000fe20000000000 */
[----:B--2-4-:R-:W-:Y:S05]  /*dc30*/  EXIT ;  /* 0x000000000000794d */ /* 0x014fea0003800000 */
.L_x_8:
[----:B------:R-:W1:Y:S02]  /*dc40*/  SYNCS.PHASECHK.TRANS64.TRYWAIT P2, [UR5+0x3000], RZ ;  /* 0x003000ffff0075a7 */ /* 0x000e640008041105 */
[----:B-1----:R-:W-:Y:S05]  /*dc50*/  @!P2 BRA `(.L_x_8) ;  /* 0xfffffffc00f8a947 */ /* 0x002fea000383ffff */
[----:B------:R-:W-:Y:S05]  /*dc60*/  BRA `(.L_x_7) ;  /* 0xffffff3400f07947 */ /* 0x000fea000383ffff */
.L_x_14:
[----:B------:R-:W1:Y:S02]  /*dc70*/  SYNCS.PHASECHK.TRANS64.TRYWAIT P0, [UR5+0x5010], RZ ;  /* 0x005010ffff0075a7 */ /* 0x000e640008001105 */
[----:B-1----:R-:W-:Y:S05]  /*dc80*/  @!P0 BRA `(.L_x_14) ;  /* 0xfffffffc00f88947 */ /* 0x002fea000383ffff */
[----:B------:R-:W-:Y:S05]  /*dc90*/  BRA `(.L_x_23) ;  /* 0xffffff9400307947 */ /* 0x000fea000383ffff */
.L_x_15:
[----:B------:R-:W0:Y:S02]  /*dca0*/  SYNCS.PHASECHK.TRANS64.TRYWAIT P0, [UR16], R71 ;  /* 0x00000047ff0075a7 */ /* 0x000e240008001110 */
[----:B0-----:R-:W-:Y:S05]  /*dcb0*/  @!P0 BRA `(.L_x_15) ;  /* 0xfffffffc00f88947 */ /* 0x001fea000383ffff */
[----:B------:R-:W-:Y:S05]  /*dcc0*/  BRA `(.L_x_24) ;  /* 0xffffffd400087947 */ /* 0x000fea000383ffff */
.L_x_19:
[----:B------:R-:W0:Y:S02]  /*dcd0*/  SYNCS.PHASECHK.TRANS64.TRYWAIT P2, [UR16], R4 ;  /* 0x00000004ff0075a7 */ /* 0x000e240008041110 */
[----:B0-----:R-:W-:Y:S05]  /*dce0*/  @!P2 BRA `(.L_x_19) ;  /* 0xfffffffc00f8a947 */ /* 0x001fea000383ffff */
[----:B------:R-:W-:Y:S05]  /*dcf0*/  BRA `(.L_x_18) ;  /* 0xfffffff000587947 */ /* 0x000fea000383ffff */
        .weak           $__internal_0_$__cuda_sm10x_tcgen05_guardrail_trap_col_being_dealloced_not_returned_by_alloc
        .type           $__internal_0_$__cuda_sm10x_tcgen05_guardrail_trap_col_being_dealloced_not_returned_by_alloc,@function
        .size           $__internal_0_$__cuda_sm10x_tcgen05_guardrail_trap_col_being_dealloced_not_returned_by_alloc,($__internal_1_$__cuda_sm10x_tcgen05_guardrail_trap_phase_invalid_during_alloc - $__internal_0_$__cuda_sm10x_tcgen05_guardrail_trap_col_being_dealloced_not_returned_by_alloc)
$__internal_0_$__cuda_sm10x_tcgen05_guardrail_trap_col_being_dealloced_not_returned_by_alloc:
[----:B------:R-:W-:Y:S05]  /*dd00*/  BPT.TRAP 0x1 ;  /* 0x000000040000795c */ /* 0x000fea0000300000 */
[----:B------:R-:W-:-:S04]  /*dd10*/  HFMA2 R3, -RZ, RZ, 0, 0 ;  /* 0x00000000ff037431 */ /* 0x000fc800000001ff */
[----:B------:R-:W-:Y:S05]  /*dd20*/  RET.REL.NODEC R2 `(attn_fwd) ;  /* 0xffffff2002b47950 */ /* 0x000fea0003c3ffff */
        .weak           $__internal_1_$__cuda_sm10x_tcgen05_guardrail_trap_phase_invalid_during_alloc
        .type           $__internal_1_$__cuda_sm10x_tcgen05_guardrail_trap_phase_invalid_during_alloc,@function
        .size           $__internal_1_$__cuda_sm10x_tcgen05_guardrail_trap_phase_invalid_during_alloc,($__internal_2_$__cuda_sm10x_tcgen05_guardrail_trap_unallocated_columns_being_dealloced - $__internal_1_$__cuda_sm10x_tcgen05_guardrail_trap_phase_invalid_during_alloc)
$__internal_1_$__cuda_sm10x_tcgen05_guardrail_trap_phase_invalid_during_alloc:
[----:B------:R-:W-:Y:S05]  /*dd30*/  BPT.TRAP 0x1 ;  /* 0x000000040000795c */ /* 0x000fea0000300000 */
[----:B------:R-:W-:-:S04]  /*dd40*/  IMAD.MOV.U32 R3, RZ, RZ, 0x0 ;  /* 0x00000000ff037424 */ /* 0x000fc800078e00ff */
[----:B------:R-:W-:Y:S05]  /*dd50*/  RET.REL.NODEC R2 `(attn_fwd) ;  /* 0xffffff2002a87950 */ /* 0x000fea0003c3ffff */
        .weak           $__internal_2_$__cuda_sm10x_tcgen05_guardrail_trap_unallocated_columns_being_dealloced
        .type           $__internal_2_$__cuda_sm10x_tcgen05_guardrail_trap_unallocated_columns_being_dealloced,@function
        .size           $__internal_2_$__cuda_sm10x_tcgen05_guardrail_trap_unallocated_columns_being_dealloced,(.L_x_28 - $__internal_2_$__cuda_sm10x_tcgen05_guardrail_trap_unallocated_columns_being_dealloced)
$__internal_2_$__cuda_sm10x_tcgen05_guardrail_trap_unallocated_columns_being_dealloced:
[----:B------:R-:W-:Y:S05]  /*dd60*/  BPT.TRAP 0x1 ;  /* 0x000000040000795c */ /* 0x000fea0000300000 */
[----:B------:R-:W-:-:S04]  /*dd70*/  MOV R3, 0x0 ;  /* 0x0000000000037802 */ /* 0x000fc80000000f00 */
[----:B------:R-:W-:Y:S05]  /*dd80*/  RET.REL.NODEC R2 `(attn_fwd) ;  /* 0xffffff20029c7950 */ /* 0x000fea0003c3ffff */
.L_x_25:
[----:B------:R-:W-:-:S00]  /*dd90*/  BRA `(.L_x_25) ;  /* 0xfffffffc00fc7947 */ /* 0x000fc0000383ffff */
[----:B------:R-:W-:-:S00]  /*dda0*/  NOP ;  /* 0x0000000000007918 */ /* 0x000fc00000000000 */
        /* <DEDUP_REMOVED lines=13> */
.L_x_28:


//--------------------- .nv.global.init           --------------------------
	.section	.nv.global.init,"aw",@progbits
.nv.global.init:
	.type		_$_str,@object
	.size		_$_str,(.L_3 - _$_str)
_$_str:
        /*0000*/ 	.byte	0x5f, 0x5f, 0x43, 0x55, 0x44, 0x41, 0x5f, 0x46, 0x54, 0x5a, 0x00
.L_3:


//--------------------- .nv.shared.attn_fwd       --------------------------
	.section	.nv.shared.attn_fwd,"aw",@nobits
	.sectionflags	@""
	.align	16
	.zero		1024


//--------------------- .nv.shared.reserved.0     --------------------------
	.section	.nv.shared.reserved.0,"aw",@nobits
	.align	8
	.weak		__nv_reservedSMEM_offset_0_alias
	.size		__nv_reservedSMEM_offset_0_alias, 0, 64
	.other		__nv_reservedSMEM_offset_0_alias,@"STO_CUDA_RESERVED_SHARED STV_DEFAULT"
__nv_reservedSMEM_offset_0_alias:
	.zero		0
.nv.shared.reserved.0:
	.zero		64
	.weak		__nv_reservedSMEM_allocation_phase
	.type		__nv_reservedSMEM_allocation_phase,@object
	.size		__nv_reservedSMEM_allocation_phase,(.L_0 - __nv_reservedSMEM_allocation_phase)
__nv_reservedSMEM_allocation_phase:
	.zero		1
.L_0:
	.zero		7
	.weak		__nv_reservedSMEM_devtool_atexit_pc
	.type		__nv_reservedSMEM_devtool_atexit_pc,@object
	.size		__nv_reservedSMEM_devtool_atexit_pc,(__nv_reservedSMEM_allocation_mask - __nv_reservedSMEM_devtool_atexit_pc)
__nv_reservedSMEM_devtool_atexit_pc:
	.zero		8
	.weak		__nv_reservedSMEM_allocation_mask
	.type		__nv_reservedSMEM_allocation_mask,@object
	.size		__nv_reservedSMEM_allocation_mask,(.L_2 - __nv_reservedSMEM_allocation_mask)
__nv_reservedSMEM_allocation_mask:
	.zero		4
.L_2:


//--------------------- .nv.constant0.attn_fwd    --------------------------
	.section	.nv.constant0.attn_fwd,"a",@progbits
	.sectionflags	@""
	.align	4
.nv.constant0.attn_fwd:
	.zero		1032


//--------------------- SYMBOLS --------------------------

	.type		.nv.reservedSmem.offset0,@object
	.size		.nv.reservedSmem.offset0,0x4
	.type		.nv.reservedSmem.cap,@object
	.size		.nv.reservedSmem.cap,0x4
